// auto-generated by cutlass_sweep.gemm — config: {"arch": "sm_100", "cluster_m": 2, "cluster_n": 1, "dtype": "bf16", "dtype_b": "bf16", "layout": "nt", "stages": 0, "tile_k": 32, "tile_m": 128, "tile_n": 192}
#include "cutlass/cutlass.h"
#include "cutlass/gemm/collective/collective_builder.hpp"
#include "cutlass/gemm/device/gemm_universal_adapter.h"
#include "cutlass/gemm/kernel/gemm_universal.hpp"
#include "cutlass/epilogue/collective/collective_builder.hpp"

using ElemA = cutlass::bfloat16_t;
using ElemB = cutlass::bfloat16_t;
using ElemCD = cutlass::bfloat16_t;
using Acc  = float;
using TileShape    = cute::Shape<cute::_128, cute::_192, cute::_32>;
using ClusterShape = cute::Shape<cute::_2, cute::_1, cute::_1>;

using CollectiveEpilogue = typename cutlass::epilogue::collective::CollectiveBuilder<
    cutlass::arch::Sm100, cutlass::arch::OpClassTensorOp,
    TileShape, ClusterShape,
    cutlass::epilogue::collective::EpilogueTileAuto,
    Acc, Acc,
    ElemCD, cutlass::layout::RowMajor, 128 / cutlass::sizeof_bits<ElemCD>::value,
    ElemCD, cutlass::layout::RowMajor, 128 / cutlass::sizeof_bits<ElemCD>::value,
    cutlass::epilogue::collective::EpilogueScheduleAuto
  >::CollectiveOp;

using CollectiveMainloop = typename cutlass::gemm::collective::CollectiveBuilder<
    cutlass::arch::Sm100, cutlass::arch::OpClassTensorOp,
    ElemA, cutlass::layout::RowMajor, 128 / cutlass::sizeof_bits<ElemA>::value,
    ElemB, cutlass::layout::ColumnMajor, 128 / cutlass::sizeof_bits<ElemB>::value,
    Acc,
    TileShape, ClusterShape,
    cutlass::gemm::collective::StageCountAutoCarveout<static_cast<int>(sizeof(typename CollectiveEpilogue::SharedStorage))>,
    cutlass::gemm::collective::KernelScheduleAuto
  >::CollectiveOp;

using GemmKernel = cutlass::gemm::kernel::GemmUniversal<
    cute::Shape<int,int,int,int>,
    CollectiveMainloop,
    CollectiveEpilogue
>;
using Gemm = cutlass::gemm::device::GemmUniversalAdapter<GemmKernel>;

// Force the device kernel symbol into the cubin without needing a host main.
auto* _anchor = &cutlass::device_kernel<GemmKernel>;


// ===== COMPILED SASS (sm_100a) =====

	.target	sm_100a

	.elftype	@"ET_EXEC"


//--------------------- .note.nv.tkinfo           --------------------------
	.section	.note.nv.tkinfo,"",@"SHT_NOTE"
	.sectionflags	@"SHF_NOTE_NV_TKINFO"
	.tkinfo
        /*0018*/ 	.word	0x00000002
        /*0030*/ 	.string	""
        /*0030*/ 	.string	"ptxas"
        /*0030*/ 	.string	"Cuda compilation tools, release 13.0, V13.0.88"
        /*0030*/ 	.string	"Build cuda_13.0.r13.0/compiler.36424714_0"
        /*0030*/ 	.string	"-arch sm_100a -m 64 "



//--------------------- .note.nv.cuinfo           --------------------------
	.section	.note.nv.cuinfo,"",@"SHT_NOTE"
	.sectionflags	@"SHF_NOTE_NV_CUINFO"
        /*0018*/ 	.short	0x0002
        /*001a*/ 	.short	0x0064
        /*001c*/ 	.short	0x0082
	.zero		2


//--------------------- .nv.info                  --------------------------
	.section	.nv.info,"",@"SHT_CUDA_INFO"
	.align	4


	//----- nvinfo : EIATTR_REGCOUNT
	.align		4
        /*0000*/ 	.byte	0x04, 0x2f
        /*0002*/ 	.short	(.L_19 - .L_18)
	.align		4
.L_18:
        /*0004*/ 	.word	index@(_ZN7cutlass13device_kernelINS_4gemm6kernel13GemmUniversalIN4cute5tupleIJiiiiEEENS1_10collective13CollectiveMmaINS1_35MainloopSm100TmaUmmaWarpSpecializedILi20ELi2ELi4ENS5_IJNS4_1CILi2EEENSA_ILi1EEESC_EEEEENS5_IJNSA_ILi128EEENSA_ILi192EEENSA_ILi32EEEEEENS_10bfloat16_tENS5_IJlSC_lEEESJ_SK_NS4_8TiledMMAINS4_8MMA_AtomIJNS4_26SM100_MMA_F16BF16_2x1SM_SSISJ_SJ_fLi128ELi192ELNS4_4UMMA5MajorE0ELSP_0ELNSO_7ScaleInE0ELSQ_0EEEEEENS4_6LayoutINS5_IJSC_SC_SC_EEENS5_IJNSA_ILi0EEESV_SV_EEEEENS5_IJNS4_10UnderscoreESY_SY_EEEEENS4_18SM100_TMA_2SM_LOADENS4_14ComposedLayoutINS4_7SwizzleILi2ELi4ELi3EEENS4_18smem_ptr_flag_bitsILi16EEENST_INS5_IJNSA_ILi8EEESH_EEENS5_IJSH_SC_EEEEEEEvNS4_8identityES11_S1B_vS1C_EENS_8epilogue10collective18CollectiveEpilogueINS1E_23Sm100TmaWarpSpecializedILi3ELi2ELi32ELb1ELb0EEEJNS5_IJNSA_ILi64EEESG_SH_EEENS5_IJNST_IS1J_SC_EENST_INS5_IJSH_SB_EEENS5_IJSC_NSA_ILi96EEEEEEEEEEESJ_SK_SJ_SK_NS1E_6fusion15FusionCallbacksIS1I_NS1R_17LinearCombinationISJ_fSJ_fLNS_15FloatRoundStyleE2EEES1K_S1Q_JEEENS4_5SM1004TMEM4LOAD26SM100_TMEM_LOAD_32dp32b32xENS4_13SM90_TMA_LOADES1B_NS4_39AutoVectorizingCopyWithAssumedAlignmentILi128EEENS4_14SM90_TMA_STOREES1B_S23_S23_EEEvvEEEEvNT_6ParamsE)
        /*0008*/ 	.word	0x00000073


	//----- nvinfo : EIATTR_FRAME_SIZE
	.align		4
.L_19:
        /*000c*/ 	.byte	0x04, 0x11
        /*000e*/ 	.short	(.L_21 - .L_20)
	.align		4
.L_20:
        /*0010*/ 	.word	index@($__internal_2_$__cuda_sm10x_tcgen05_guardrail_trap_unallocated_columns_being_dealloced)
        /*0014*/ 	.word	0x00000000


	//----- nvinfo : EIATTR_FRAME_SIZE
	.align		4
.L_21:
        /*0018*/ 	.byte	0x04, 0x11
        /*001a*/ 	.short	(.L_23 - .L_22)
	.align		4
.L_22:
        /*001c*/ 	.word	index@($__internal_1_$__cuda_sm10x_tcgen05_guardrail_trap_phase_invalid_during_alloc)
        /*0020*/ 	.word	0x00000000


	//----- nvinfo : EIATTR_FRAME_SIZE
	.align		4
.L_23:
        /*0024*/ 	.byte	0x04, 0x11
        /*0026*/ 	.short	(.L_25 - .L_24)
	.align		4
.L_24:
        /*0028*/ 	.word	index@($__internal_0_$__cuda_sm10x_tcgen05_guardrail_trap_col_being_dealloced_not_returned_by_alloc)
        /*002c*/ 	.word	0x00000000


	//----- nvinfo : EIATTR_FRAME_SIZE
	.align		4
.L_25:
        /*0030*/ 	.byte	0x04, 0x11
        /*0032*/ 	.short	(.L_27 - .L_26)
	.align		4
.L_26:
        /*0034*/ 	.word	index@(_ZN7cutlass13device_kernelINS_4gemm6kernel13GemmUniversalIN4cute5tupleIJiiiiEEENS1_10collective13CollectiveMmaINS1_35MainloopSm100TmaUmmaWarpSpecializedILi20ELi2ELi4ENS5_IJNS4_1CILi2EEENSA_ILi1EEESC_EEEEENS5_IJNSA_ILi128EEENSA_ILi192EEENSA_ILi32EEEEEENS_10bfloat16_tENS5_IJlSC_lEEESJ_SK_NS4_8TiledMMAINS4_8MMA_AtomIJNS4_26SM100_MMA_F16BF16_2x1SM_SSISJ_SJ_fLi128ELi192ELNS4_4UMMA5MajorE0ELSP_0ELNSO_7ScaleInE0ELSQ_0EEEEEENS4_6LayoutINS5_IJSC_SC_SC_EEENS5_IJNSA_ILi0EEESV_SV_EEEEENS5_IJNS4_10UnderscoreESY_SY_EEEEENS4_18SM100_TMA_2SM_LOADENS4_14ComposedLayoutINS4_7SwizzleILi2ELi4ELi3EEENS4_18smem_ptr_flag_bitsILi16EEENST_INS5_IJNSA_ILi8EEESH_EEENS5_IJSH_SC_EEEEEEEvNS4_8identityES11_S1B_vS1C_EENS_8epilogue10collective18CollectiveEpilogueINS1E_23Sm100TmaWarpSpecializedILi3ELi2ELi32ELb1ELb0EEEJNS5_IJNSA_ILi64EEESG_SH_EEENS5_IJNST_IS1J_SC_EENST_INS5_IJSH_SB_EEENS5_IJSC_NSA_ILi96EEEEEEEEEEESJ_SK_SJ_SK_NS1E_6fusion15FusionCallbacksIS1I_NS1R_17LinearCombinationISJ_fSJ_fLNS_15FloatRoundStyleE2EEES1K_S1Q_JEEENS4_5SM1004TMEM4LOAD26SM100_TMEM_LOAD_32dp32b32xENS4_13SM90_TMA_LOADES1B_NS4_39AutoVectorizingCopyWithAssumedAlignmentILi128EEENS4_14SM90_TMA_STOREES1B_S23_S23_EEEvvEEEEvNT_6ParamsE)
        /*0038*/ 	.word	0x00000000


	//----- nvinfo : EIATTR_MIN_STACK_SIZE
	.align		4
.L_27:
        /*003c*/ 	.byte	0x04, 0x12
        /*003e*/ 	.short	(.L_29 - .L_28)
	.align		4
.L_28:
        /*0040*/ 	.word	index@(_ZN7cutlass13device_kernelINS_4gemm6kernel13GemmUniversalIN4cute5tupleIJiiiiEEENS1_10collective13CollectiveMmaINS1_35MainloopSm100TmaUmmaWarpSpecializedILi20ELi2ELi4ENS5_IJNS4_1CILi2EEENSA_ILi1EEESC_EEEEENS5_IJNSA_ILi128EEENSA_ILi192EEENSA_ILi32EEEEEENS_10bfloat16_tENS5_IJlSC_lEEESJ_SK_NS4_8TiledMMAINS4_8MMA_AtomIJNS4_26SM100_MMA_F16BF16_2x1SM_SSISJ_SJ_fLi128ELi192ELNS4_4UMMA5MajorE0ELSP_0ELNSO_7ScaleInE0ELSQ_0EEEEEENS4_6LayoutINS5_IJSC_SC_SC_EEENS5_IJNSA_ILi0EEESV_SV_EEEEENS5_IJNS4_10UnderscoreESY_SY_EEEEENS4_18SM100_TMA_2SM_LOADENS4_14ComposedLayoutINS4_7SwizzleILi2ELi4ELi3EEENS4_18smem_ptr_flag_bitsILi16EEENST_INS5_IJNSA_ILi8EEESH_EEENS5_IJSH_SC_EEEEEEEvNS4_8identityES11_S1B_vS1C_EENS_8epilogue10collective18CollectiveEpilogueINS1E_23Sm100TmaWarpSpecializedILi3ELi2ELi32ELb1ELb0EEEJNS5_IJNSA_ILi64EEESG_SH_EEENS5_IJNST_IS1J_SC_EENST_INS5_IJSH_SB_EEENS5_IJSC_NSA_ILi96EEEEEEEEEEESJ_SK_SJ_SK_NS1E_6fusion15FusionCallbacksIS1I_NS1R_17LinearCombinationISJ_fSJ_fLNS_15FloatRoundStyleE2EEES1K_S1Q_JEEENS4_5SM1004TMEM4LOAD26SM100_TMEM_LOAD_32dp32b32xENS4_13SM90_TMA_LOADES1B_NS4_39AutoVectorizingCopyWithAssumedAlignmentILi128EEENS4_14SM90_TMA_STOREES1B_S23_S23_EEEvvEEEEvNT_6ParamsE)
        /*0044*/ 	.word	0x00000000
.L_29:


//--------------------- .nv.compat                --------------------------
	.section	.nv.compat,"",@"SHT_CUDA_COMPAT_INFO"
	.align	4
        /*0000*/ 	.byte	0x02, 0x09, 0x01, 0x00, 0x02, 0x02, 0x02, 0x00, 0x02, 0x05, 0x05, 0x00, 0x03, 0x07, 0x01, 0x01
        /*0010*/ 	.byte	0x02, 0x03, 0x01, 0x00, 0x02, 0x06, 0x01, 0x00, 0x04, 0x0b, 0x08, 0x00, 0x09, 0x00, 0x00, 0x00
        /*0020*/ 	.byte	0x00, 0x00, 0x00, 0x00


//--------------------- .nv.info._ZN7cutlass13device_kernelINS_4gemm6kernel13GemmUniversalIN4cute5tupleIJiiiiEEENS1_10collective13CollectiveMmaINS1_35MainloopSm100TmaUmmaWarpSpecializedILi20ELi2ELi4ENS5_IJNS4_1CILi2EEENSA_ILi1EEESC_EEEEENS5_IJNSA_ILi128EEENSA_ILi192EEENSA_ILi32EEEEEENS_10bfloat16_tENS5_IJlSC_lEEESJ_SK_NS4_8TiledMMAINS4_8MMA_AtomIJNS4_26SM100_MMA_F16BF16_2x1SM_SSISJ_SJ_fLi128ELi192ELNS4_4UMMA5MajorE0ELSP_0ELNSO_7ScaleInE0ELSQ_0EEEEEENS4_6LayoutINS5_IJSC_SC_SC_EEENS5_IJNSA_ILi0EEESV_SV_EEEEENS5_IJNS4_10UnderscoreESY_SY_EEEEENS4_18SM100_TMA_2SM_LOADENS4_14ComposedLayoutINS4_7SwizzleILi2ELi4ELi3EEENS4_18smem_ptr_flag_bitsILi16EEENST_INS5_IJNSA_ILi8EEESH_EEENS5_IJSH_SC_EEEEEEEvNS4_8identityES11_S1B_vS1C_EENS_8epilogue10collective18CollectiveEpilogueINS1E_23Sm100TmaWarpSpecializedILi3ELi2ELi32ELb1ELb0EEEJNS5_IJNSA_ILi64EEESG_SH_EEENS5_IJNST_IS1J_SC_EENST_INS5_IJSH_SB_EEENS5_IJSC_NSA_ILi96EEEEEEEEEEESJ_SK_SJ_SK_NS1E_6fusion15FusionCallbacksIS1I_NS1R_17LinearCombinationISJ_fSJ_fLNS_15FloatRoundStyleE2EEES1K_S1Q_JEEENS4_5SM1004TMEM4LOAD26SM100_TMEM_LOAD_32dp32b32xENS4_13SM90_TMA_LOADES1B_NS4_39AutoVectorizingCopyWithAssumedAlignmentILi128EEENS4_14SM90_TMA_STOREES1B_S23_S23_EEEvvEEEEvNT_6ParamsE --------------------------
	.section	.nv.info._ZN7cutlass13device_kernelINS_4gemm6kernel13GemmUniversalIN4cute5tupleIJiiiiEEENS1_10collective13CollectiveMmaINS1_35MainloopSm100TmaUmmaWarpSpecializedILi20ELi2ELi4ENS5_IJNS4_1CILi2EEENSA_ILi1EEESC_EEEEENS5_IJNSA_ILi128EEENSA_ILi192EEENSA_ILi32EEEEEENS_10bfloat16_tENS5_IJlSC_lEEESJ_SK_NS4_8TiledMMAINS4_8MMA_AtomIJNS4_26SM100_MMA_F16BF16_2x1SM_SSISJ_SJ_fLi128ELi192ELNS4_4UMMA5MajorE0ELSP_0ELNSO_7ScaleInE0ELSQ_0EEEEEENS4_6LayoutINS5_IJSC_SC_SC_EEENS5_IJNSA_ILi0EEESV_SV_EEEEENS5_IJNS4_10UnderscoreESY_SY_EEEEENS4_18SM100_TMA_2SM_LOADENS4_14ComposedLayoutINS4_7SwizzleILi2ELi4ELi3EEENS4_18smem_ptr_flag_bitsILi16EEENST_INS5_IJNSA_ILi8EEESH_EEENS5_IJSH_SC_EEEEEEEvNS4_8identityES11_S1B_vS1C_EENS_8epilogue10collective18CollectiveEpilogueINS1E_23Sm100TmaWarpSpecializedILi3ELi2ELi32ELb1ELb0EEEJNS5_IJNSA_ILi64EEESG_SH_EEENS5_IJNST_IS1J_SC_EENST_INS5_IJSH_SB_EEENS5_IJSC_NSA_ILi96EEEEEEEEEEESJ_SK_SJ_SK_NS1E_6fusion15FusionCallbacksIS1I_NS1R_17LinearCombinationISJ_fSJ_fLNS_15FloatRoundStyleE2EEES1K_S1Q_JEEENS4_5SM1004TMEM4LOAD26SM100_TMEM_LOAD_32dp32b32xENS4_13SM90_TMA_LOADES1B_NS4_39AutoVectorizingCopyWithAssumedAlignmentILi128EEENS4_14SM90_TMA_STOREES1B_S23_S23_EEEvvEEEEvNT_6ParamsE,"",@"SHT_CUDA_INFO"
	.sectionflags	@""
	.align	4


	//----- nvinfo : EIATTR_CUDA_API_VERSION
	.align		4
        /*0000*/ 	.byte	0x04, 0x37
        /*0002*/ 	.short	(.L_31 - .L_30)
.L_30:
        /*0004*/ 	.word	0x00000082


	//----- nvinfo : EIATTR_KPARAM_INFO
	.align		4
.L_31:
        /*0008*/ 	.byte	0x04, 0x17
        /*000a*/ 	.short	(.L_33 - .L_32)
.L_32:
        /*000c*/ 	.word	0x00000000
        /*0010*/ 	.short	0x0000
        /*0012*/ 	.short	0x0000
        /*0014*/ 	.byte	0x00, 0xf0, 0x01, 0x20


	//----- nvinfo : EIATTR_AT_ENTRY_FRAGMENTS
	.align		4
.L_33:
        /*0018*/ 	.byte	0x04, 0x4f
        /*001a*/ 	.short	(.L_35 - .L_34)


	//   ....[0]....
.L_34:
        /*001c*/ 	.word	0x00000007


	//----- nvinfo : EIATTR_RESERVED_SMEM_USED
	.align		4
.L_35:
        /*0020*/ 	.byte	0x01, 0x41
	.zero		2


	//----- nvinfo : EIATTR_SPARSE_MMA_MASK
	.align		4
        /*0024*/ 	.byte	0x03, 0x50
        /*0026*/ 	.short	0x0000


	//----- nvinfo : EIATTR_TCGEN05_2CTA_USED
	.align		4
        /*0028*/ 	.byte	0x01, 0x52
	.zero		2


	//----- nvinfo : EIATTR_MAXREG_COUNT
	.align		4
        /*002c*/ 	.byte	0x03, 0x1b
        /*002e*/ 	.short	0x00ff


	//----- nvinfo : EIATTR_NUM_BARRIERS
	.align		4
        /*0030*/ 	.byte	0x02, 0x4c
        /*0032*/ 	.byte	0x07
	.zero		1


	//----- nvinfo : EIATTR_EXTERNS
	.align		4
        /*0034*/ 	.byte	0x04, 0x0f
        /*0036*/ 	.short	(.L_37 - .L_36)


	//   ....[0]....
	.align		4
.L_36:
        /*0038*/ 	.word	index@(__assertfail)


	//----- nvinfo : EIATTR_MERCURY_ISA_VERSION
	.align		4
.L_37:
        /*003c*/ 	.byte	0x03, 0x5f
        /*003e*/ 	.short	0x0101


	//----- nvinfo : EIATTR_INT_WARP_WIDE_INSTR_OFFSETS
	.align		4
        /*0040*/ 	.byte	0x04, 0x31
        /*0042*/ 	.short	(.L_39 - .L_38)


	//   ....[0]....
.L_38:
        /*0044*/ 	.word	0x00000f20


	//   ....[1]....
        /*0048*/ 	.word	0x00000fc0


	//   ....[2]....
        /*004c*/ 	.word	0x00002310


	//   ....[3]....
        /*0050*/ 	.word	0x00004a00


	//   ....[4]....
        /*0054*/ 	.word	0x00004a30


	//   ....[5]....
        /*0058*/ 	.word	0x00004a80


	//   ....[6]....
        /*005c*/ 	.word	0x00005390


	//   ....[7]....
        /*0060*/ 	.word	0x000053b0


	//   ....[8]....
        /*0064*/ 	.word	0x00005490


	//   ....[9]....
        /*0068*/ 	.word	0x00005550


	//   ....[10]....
        /*006c*/ 	.word	0x00005570


	//   ....[11]....
        /*0070*/ 	.word	0x00005670


	//   ....[12]....
        /*0074*/ 	.word	0x00005820


	//   ....[13]....
        /*0078*/ 	.word	0x00005830


	//   ....[14]....
        /*007c*/ 	.word	0x000059c0


	//----- nvinfo : EIATTR_COOP_GROUP_MASK_REGIDS
	.align		4
.L_39:
        /*0080*/ 	.byte	0x04, 0x29
        /*0082*/ 	.short	(.L_41 - .L_40)


	//   ....[0]....
.L_40:
        /*0084*/ 	.word	0xffffffff


	//   ....[1]....
        /*0088*/ 	.word	0xffffffff


	//   ....[2]....
        /*008c*/ 	.word	0xffffffff


	//   ....[3]....
        /*0090*/ 	.word	0xffffffff


	//   ....[4]....
        /*0094*/ 	.word	0xffffffff


	//   ....[5]....
        /*0098*/ 	.word	0xffffffff


	//   ....[6]....
        /*009c*/ 	.word	0xffffffff


	//   ....[7]....
        /*00a0*/ 	.word	0xffffffff


	//   ....[8]....
        /*00a4*/ 	.word	0xffffffff


	//   ....[9]....
        /*00a8*/ 	.word	0xffffffff


	//   ....[10]....
        /*00ac*/ 	.word	0xffffffff


	//   ....[11]....
        /*00b0*/ 	.word	0xffffffff


	//   ....[12]....
        /*00b4*/ 	.word	0xffffffff


	//   ....[13]....
        /*00b8*/ 	.word	0xffffffff


	//----- nvinfo : EIATTR_COOP_GROUP_INSTR_OFFSETS
	.align		4
.L_41:
        /*00bc*/ 	.byte	0x04, 0x28
        /*00be*/ 	.short	(.L_43 - .L_42)


	//   ....[0]....
.L_42:
        /*00c0*/ 	.word	0x000000c0


	//   ....[1]....
        /*00c4*/ 	.word	0x00000500


	//   ....[2]....
        /*00c8*/ 	.word	0x000008b0


	//   ....[3]....
        /*00cc*/ 	.word	0x00000a20


	//   ....[4]....
        /*00d0*/ 	.word	0x00000b10


	//   ....[5]....
        /*00d4*/ 	.word	0x00000c70


	//   ....[6]....
        /*00d8*/ 	.word	0x00000e00


	//   ....[7]....
        /*00dc*/ 	.word	0x00001040


	//   ....[8]....
        /*00e0*/ 	.word	0x000021f0


	//   ....[9]....
        /*00e4*/ 	.word	0x000038d0


	//   ....[10]....
        /*00e8*/ 	.word	0x00003da0


	//   ....[11]....
        /*00ec*/ 	.word	0x00003dd0


	//   ....[12]....
        /*00f0*/ 	.word	0x00004920


	//   ....[13]....
        /*00f4*/ 	.word	0x00004b20


	//----- nvinfo : EIATTR_VRC_CTA_INIT_COUNT
	.align		4
.L_43:
        /*00f8*/ 	.byte	0x02, 0x4a
        /*00fa*/ 	.byte	0x80
	.zero		1


	//----- nvinfo : EIATTR_SYSCALL_OFFSETS
	.align		4
        /*00fc*/ 	.byte	0x04, 0x46
        /*00fe*/ 	.short	(.L_45 - .L_44)


	//   ....[0]....
.L_44:
        /*0100*/ 	.word	0x00006490


	//   ....[1]....
        /*0104*/ 	.word	0x00006580


	//   ....[2]....
        /*0108*/ 	.word	0x00006cf0


	//   ....[3]....
        /*010c*/ 	.word	0x000079c0


	//   ....[4]....
        /*0110*/ 	.word	0x00008680


	//----- nvinfo : EIATTR_MBARRIER_INSTR_OFFSETS
	.align		4
.L_45:
        /*0114*/ 	.byte	0x04, 0x39
        /*0116*/ 	.short	(.L_47 - .L_46)


	//   ....[0]....
.L_46:
        /*0118*/ 	.word	0x00000610
        /*011c*/ 	.word	0x000000ff
        /*0120*/ 	.word	0x00000000
        /*0124*/ 	.short	0x0100
        /*0126*/ 	.byte	0x05
	.zero		1


	//   ....[1]....
        /*0128*/ 	.word	0x00000620
        /*012c*/ 	.word	0x000000ff
        /*0130*/ 	.word	0x000000a0
        /*0134*/ 	.short	0x0100
        /*0136*/ 	.byte	0x05
	.zero		1


	//   ....[2]....
        /*0138*/ 	.word	0x00000630
        /*013c*/ 	.word	0x000000ff
        /*0140*/ 	.word	0x00000008
        /*0144*/ 	.short	0x0100
        /*0146*/ 	.byte	0x05
	.zero		1


	//   ....[3]....
        /*0148*/ 	.word	0x00000640
        /*014c*/ 	.word	0x000000ff
        /*0150*/ 	.word	0x000000a8
        /*0154*/ 	.short	0x0100
        /*0156*/ 	.byte	0x05
	.zero		1


	//   ....[4]....
        /*0158*/ 	.word	0x00000650
        /*015c*/ 	.word	0x000000ff
        /*0160*/ 	.word	0x00000010
        /*0164*/ 	.short	0x0100
        /*0166*/ 	.byte	0x05
	.zero		1


	//   ....[5]....
        /*0168*/ 	.word	0x00000660
        /*016c*/ 	.word	0x000000ff
        /*0170*/ 	.word	0x000000b0
        /*0174*/ 	.short	0x0100
        /*0176*/ 	.byte	0x05
	.zero		1


	//   ....[6]....
        /*0178*/ 	.word	0x00000670
        /*017c*/ 	.word	0x000000ff
        /*0180*/ 	.word	0x00000018
        /*0184*/ 	.short	0x0100
        /*0186*/ 	.byte	0x05
	.zero		1


	//   ....[7]....
        /*0188*/ 	.word	0x00000680
        /*018c*/ 	.word	0x000000ff
        /*0190*/ 	.word	0x000000b8
        /*0194*/ 	.short	0x0100
        /*0196*/ 	.byte	0x05
	.zero		1


	//   ....[8]....
        /*0198*/ 	.word	0x00000690
        /*019c*/ 	.word	0x000000ff
        /*01a0*/ 	.word	0x00000020
        /*01a4*/ 	.short	0x0100
        /*01a6*/ 	.byte	0x05
	.zero		1


	//   ....[9]....
        /*01a8*/ 	.word	0x000006a0
        /*01ac*/ 	.word	0x000000ff
        /*01b0*/ 	.word	0x000000c0
        /*01b4*/ 	.short	0x0100
        /*01b6*/ 	.byte	0x05
	.zero		1


	//   ....[10]....
        /*01b8*/ 	.word	0x000006b0
        /*01bc*/ 	.word	0x000000ff
        /*01c0*/ 	.word	0x00000028
        /*01c4*/ 	.short	0x0100
        /*01c6*/ 	.byte	0x05
	.zero		1


	//   ....[11]....
        /*01c8*/ 	.word	0x000006c0
        /*01cc*/ 	.word	0x000000ff
        /*01d0*/ 	.word	0x000000c8
        /*01d4*/ 	.short	0x0100
        /*01d6*/ 	.byte	0x05
	.zero		1


	//   ....[12]....
        /*01d8*/ 	.word	0x000006d0
        /*01dc*/ 	.word	0x000000ff
        /*01e0*/ 	.word	0x00000030
        /*01e4*/ 	.short	0x0100
        /*01e6*/ 	.byte	0x05
	.zero		1


	//   ....[13]....
        /*01e8*/ 	.word	0x000006e0
        /*01ec*/ 	.word	0x000000ff
        /*01f0*/ 	.word	0x000000d0
        /*01f4*/ 	.short	0x0100
        /*01f6*/ 	.byte	0x05
	.zero		1


	//   ....[14]....
        /*01f8*/ 	.word	0x000006f0
        /*01fc*/ 	.word	0x000000ff
        /*0200*/ 	.word	0x00000038
        /*0204*/ 	.short	0x0100
        /*0206*/ 	.byte	0x05
	.zero		1


	//   ....[15]....
        /*0208*/ 	.word	0x00000700
        /*020c*/ 	.word	0x000000ff
        /*0210*/ 	.word	0x000000d8
        /*0214*/ 	.short	0x0100
        /*0216*/ 	.byte	0x05
	.zero		1


	//   ....[16]....
        /*0218*/ 	.word	0x00000710
        /*021c*/ 	.word	0x000000ff
        /*0220*/ 	.word	0x00000040
        /*0224*/ 	.short	0x0100
        /*0226*/ 	.byte	0x05
	.zero		1


	//   ....[17]....
        /*0228*/ 	.word	0x00000720
        /*022c*/ 	.word	0x000000ff
        /*0230*/ 	.word	0x000000e0
        /*0234*/ 	.short	0x0100
        /*0236*/ 	.byte	0x05
	.zero		1


	//   ....[18]....
        /*0238*/ 	.word	0x00000730
        /*023c*/ 	.word	0x000000ff
        /*0240*/ 	.word	0x00000048
        /*0244*/ 	.short	0x0100
        /*0246*/ 	.byte	0x05
	.zero		1


	//   ....[19]....
        /*0248*/ 	.word	0x00000740
        /*024c*/ 	.word	0x000000ff
        /*0250*/ 	.word	0x000000e8
        /*0254*/ 	.short	0x0100
        /*0256*/ 	.byte	0x05
	.zero		1


	//   ....[20]....
        /*0258*/ 	.word	0x00000750
        /*025c*/ 	.word	0x000000ff
        /*0260*/ 	.word	0x00000050
        /*0264*/ 	.short	0x0100
        /*0266*/ 	.byte	0x05
	.zero		1


	//   ....[21]....
        /*0268*/ 	.word	0x00000760
        /*026c*/ 	.word	0x000000ff
        /*0270*/ 	.word	0x000000f0
        /*0274*/ 	.short	0x0100
        /*0276*/ 	.byte	0x05
	.zero		1


	//   ....[22]....
        /*0278*/ 	.word	0x00000770
        /*027c*/ 	.word	0x000000ff
        /*0280*/ 	.word	0x00000058
        /*0284*/ 	.short	0x0100
        /*0286*/ 	.byte	0x05
	.zero		1


	//   ....[23]....
        /*0288*/ 	.word	0x00000780
        /*028c*/ 	.word	0x000000ff
        /*0290*/ 	.word	0x000000f8
        /*0294*/ 	.short	0x0100
        /*0296*/ 	.byte	0x05
	.zero		1


	//   ....[24]....
        /*0298*/ 	.word	0x00000790
        /*029c*/ 	.word	0x000000ff
        /*02a0*/ 	.word	0x00000060
        /*02a4*/ 	.short	0x0100
        /*02a6*/ 	.byte	0x05
	.zero		1


	//   ....[25]....
        /*02a8*/ 	.word	0x000007a0
        /*02ac*/ 	.word	0x000000ff
        /*02b0*/ 	.word	0x00000100
        /*02b4*/ 	.short	0x0100
        /*02b6*/ 	.byte	0x05
	.zero		1


	//   ....[26]....
        /*02b8*/ 	.word	0x000007b0
        /*02bc*/ 	.word	0x000000ff
        /*02c0*/ 	.word	0x00000068
        /*02c4*/ 	.short	0x0100
        /*02c6*/ 	.byte	0x05
	.zero		1


	//   ....[27]....
        /*02c8*/ 	.word	0x000007c0
        /*02cc*/ 	.word	0x000000ff
        /*02d0*/ 	.word	0x00000108
        /*02d4*/ 	.short	0x0100
        /*02d6*/ 	.byte	0x05
	.zero		1


	//   ....[28]....
        /*02d8*/ 	.word	0x000007d0
        /*02dc*/ 	.word	0x000000ff
        /*02e0*/ 	.word	0x00000070
        /*02e4*/ 	.short	0x0100
        /*02e6*/ 	.byte	0x05
	.zero		1


	//   ....[29]....
        /*02e8*/ 	.word	0x000007e0
        /*02ec*/ 	.word	0x000000ff
        /*02f0*/ 	.word	0x00000110
        /*02f4*/ 	.short	0x0100
        /*02f6*/ 	.byte	0x05
	.zero		1


	//   ....[30]....
        /*02f8*/ 	.word	0x000007f0
        /*02fc*/ 	.word	0x000000ff
        /*0300*/ 	.word	0x00000078
        /*0304*/ 	.short	0x0100
        /*0306*/ 	.byte	0x05
	.zero		1


	//   ....[31]....
        /*0308*/ 	.word	0x00000800
        /*030c*/ 	.word	0x000000ff
        /*0310*/ 	.word	0x00000118
        /*0314*/ 	.short	0x0100
        /*0316*/ 	.byte	0x05
	.zero		1


	//   ....[32]....
        /*0318*/ 	.word	0x00000810
        /*031c*/ 	.word	0x000000ff
        /*0320*/ 	.word	0x00000080
        /*0324*/ 	.short	0x0100
        /*0326*/ 	.byte	0x05
	.zero		1


	//   ....[33]....
        /*0328*/ 	.word	0x00000820
        /*032c*/ 	.word	0x000000ff
        /*0330*/ 	.word	0x00000120
        /*0334*/ 	.short	0x0100
        /*0336*/ 	.byte	0x05
	.zero		1


	//   ....[34]....
        /*0338*/ 	.word	0x00000830
        /*033c*/ 	.word	0x000000ff
        /*0340*/ 	.word	0x00000088
        /*0344*/ 	.short	0x0100
        /*0346*/ 	.byte	0x05
	.zero		1


	//   ....[35]....
        /*0348*/ 	.word	0x00000840
        /*034c*/ 	.word	0x000000ff
        /*0350*/ 	.word	0x00000128
        /*0354*/ 	.short	0x0100
        /*0356*/ 	.byte	0x05
	.zero		1


	//   ....[36]....
        /*0358*/ 	.word	0x00000850
        /*035c*/ 	.word	0x000000ff
        /*0360*/ 	.word	0x00000090
        /*0364*/ 	.short	0x0100
        /*0366*/ 	.byte	0x05
	.zero		1


	//   ....[37]....
        /*0368*/ 	.word	0x00000860
        /*036c*/ 	.word	0x000000ff
        /*0370*/ 	.word	0x00000130
        /*0374*/ 	.short	0x0100
        /*0376*/ 	.byte	0x05
	.zero		1


	//   ....[38]....
        /*0378*/ 	.word	0x00000870
        /*037c*/ 	.word	0x000000ff
        /*0380*/ 	.word	0x00000098
        /*0384*/ 	.short	0x0100
        /*0386*/ 	.byte	0x05
	.zero		1


	//   ....[39]....
        /*0388*/ 	.word	0x00000880
        /*038c*/ 	.word	0x000000ff
        /*0390*/ 	.word	0x00000138
        /*0394*/ 	.short	0x0100
        /*0396*/ 	.byte	0x05
	.zero		1


	//   ....[40]....
        /*0398*/ 	.word	0x000009b0
        /*039c*/ 	.word	0x000000ff
        /*03a0*/ 	.word	0x00000140
        /*03a4*/ 	.short	0x0100
        /*03a6*/ 	.byte	0x07
	.zero		1


	//   ....[41]....
        /*03a8*/ 	.word	0x000009c0
        /*03ac*/ 	.word	0x000000ff
        /*03b0*/ 	.word	0x00000158
        /*03b4*/ 	.short	0x0100
        /*03b6*/ 	.byte	0x07
	.zero		1


	//   ....[42]....
        /*03b8*/ 	.word	0x000009d0
        /*03bc*/ 	.word	0x000000ff
        /*03c0*/ 	.word	0x00000148
        /*03c4*/ 	.short	0x0100
        /*03c6*/ 	.byte	0x07
	.zero		1


	//   ....[43]....
        /*03c8*/ 	.word	0x000009e0
        /*03cc*/ 	.word	0x000000ff
        /*03d0*/ 	.word	0x00000160
        /*03d4*/ 	.short	0x0100
        /*03d6*/ 	.byte	0x07
	.zero		1


	//   ....[44]....
        /*03d8*/ 	.word	0x000009f0
        /*03dc*/ 	.word	0x000000ff
        /*03e0*/ 	.word	0x00000150
        /*03e4*/ 	.short	0x0100
        /*03e6*/ 	.byte	0x07
	.zero		1


	//   ....[45]....
        /*03e8*/ 	.word	0x00000a00
        /*03ec*/ 	.word	0x000000ff
        /*03f0*/ 	.word	0x00000168
        /*03f4*/ 	.short	0x0100
        /*03f6*/ 	.byte	0x07
	.zero		1


	//   ....[46]....
        /*03f8*/ 	.word	0x00000ae0
        /*03fc*/ 	.word	0x000000ff
        /*0400*/ 	.word	0x00000170
        /*0404*/ 	.short	0x0100
        /*0406*/ 	.byte	0x05
	.zero		1


	//   ....[47]....
        /*0408*/ 	.word	0x00000af0
        /*040c*/ 	.word	0x000000ff
        /*0410*/ 	.word	0x00000178
        /*0414*/ 	.short	0x0100
        /*0416*/ 	.byte	0x05
	.zero		1


	//   ....[48]....
        /*0418*/ 	.word	0x00000c20
        /*041c*/ 	.word	0x000000ff
        /*0420*/ 	.word	0x00000180
        /*0424*/ 	.short	0x0100
        /*0426*/ 	.byte	0x05
	.zero		1


	//   ....[49]....
        /*0428*/ 	.word	0x00000c30
        /*042c*/ 	.word	0x000000ff
        /*0430*/ 	.word	0x00000190
        /*0434*/ 	.short	0x0100
        /*0436*/ 	.byte	0x05
	.zero		1


	//   ....[50]....
        /*0438*/ 	.word	0x00000c40
        /*043c*/ 	.word	0x000000ff
        /*0440*/ 	.word	0x00000188
        /*0444*/ 	.short	0x0100
        /*0446*/ 	.byte	0x05
	.zero		1


	//   ....[51]....
        /*0448*/ 	.word	0x00000c50
        /*044c*/ 	.word	0x000000ff
        /*0450*/ 	.word	0x00000198
        /*0454*/ 	.short	0x0100
        /*0456*/ 	.byte	0x05
	.zero		1


	//   ....[52]....
        /*0458*/ 	.word	0x00000d70
        /*045c*/ 	.word	0x000000ff
        /*0460*/ 	.word	0x000001a0
        /*0464*/ 	.short	0x0100
        /*0466*/ 	.byte	0x07
	.zero		1


	//   ....[53]....
        /*0468*/ 	.word	0x00000d80
        /*046c*/ 	.word	0x000000ff
        /*0470*/ 	.word	0x000001c0
        /*0474*/ 	.short	0x0100
        /*0476*/ 	.byte	0x07
	.zero		1


	//   ....[54]....
        /*0478*/ 	.word	0x00000d90
        /*047c*/ 	.word	0x000000ff
        /*0480*/ 	.word	0x000001a8
        /*0484*/ 	.short	0x0100
        /*0486*/ 	.byte	0x07
	.zero		1


	//   ....[55]....
        /*0488*/ 	.word	0x00000da0
        /*048c*/ 	.word	0x000000ff
        /*0490*/ 	.word	0x000001c8
        /*0494*/ 	.short	0x0100
        /*0496*/ 	.byte	0x07
	.zero		1


	//   ....[56]....
        /*0498*/ 	.word	0x00000db0
        /*049c*/ 	.word	0x000000ff
        /*04a0*/ 	.word	0x000001b0
        /*04a4*/ 	.short	0x0100
        /*04a6*/ 	.byte	0x07
	.zero		1


	//   ....[57]....
        /*04a8*/ 	.word	0x00000dc0
        /*04ac*/ 	.word	0x000000ff
        /*04b0*/ 	.word	0x000001d0
        /*04b4*/ 	.short	0x0100
        /*04b6*/ 	.byte	0x07
	.zero		1


	//   ....[58]....
        /*04b8*/ 	.word	0x00000dd0
        /*04bc*/ 	.word	0x000000ff
        /*04c0*/ 	.word	0x000001b8
        /*04c4*/ 	.short	0x0100
        /*04c6*/ 	.byte	0x07
	.zero		1


	//   ....[59]....
        /*04c8*/ 	.word	0x00000de0
        /*04cc*/ 	.word	0x000000ff
        /*04d0*/ 	.word	0x000001d8
        /*04d4*/ 	.short	0x0100
        /*04d6*/ 	.byte	0x07
	.zero		1


	//   ....[60]....
        /*04d8*/ 	.word	0x00000ed0
        /*04dc*/ 	.word	0x000000ff
        /*04e0*/ 	.word	0x000001e0
        /*04e4*/ 	.short	0x0100
        /*04e6*/ 	.byte	0x05
	.zero		1


	//   ....[61]....
        /*04e8*/ 	.word	0x00000ee0
        /*04ec*/ 	.word	0x000000ff
        /*04f0*/ 	.word	0x000001f0
        /*04f4*/ 	.short	0x0100
        /*04f6*/ 	.byte	0x05
	.zero		1


	//   ....[62]....
        /*04f8*/ 	.word	0x00000ef0
        /*04fc*/ 	.word	0x000000ff
        /*0500*/ 	.word	0x000001e8
        /*0504*/ 	.short	0x0100
        /*0506*/ 	.byte	0x05
	.zero		1


	//   ....[63]....
        /*0508*/ 	.word	0x00000f00
        /*050c*/ 	.word	0x000000ff
        /*0510*/ 	.word	0x000001f8
        /*0514*/ 	.short	0x0100
        /*0516*/ 	.byte	0x05
	.zero		1


	//   ....[64]....
        /*0518*/ 	.word	0x00000ff0
        /*051c*/ 	.word	0x000000ff
        /*0520*/ 	.word	0x00000200
        /*0524*/ 	.short	0x0100
        /*0526*/ 	.byte	0x04
	.zero		1


	//   ....[65]....
        /*0528*/ 	.word	0x000019f0
        /*052c*/ 	.word	0x00000002
        /*0530*/ 	.word	0x000001f0
        /*0534*/ 	.short	0x010a
        /*0536*/ 	.byte	0xff
	.zero		1


	//   ....[66]....
        /*0538*/ 	.word	0x00001a20
        /*053c*/ 	.word	0x00000002
        /*0540*/ 	.word	0x000001e0
        /*0544*/ 	.short	0x0101
        /*0546*/ 	.byte	0xff
	.zero		1


	//   ....[67]....
        /*0548*/ 	.word	0x00001b00
        /*054c*/ 	.word	0x000000ff
        /*0550*/ 	.word	0x000000a0
        /*0554*/ 	.short	0x010a
        /*0556*/ 	.byte	0x05
	.zero		1


	//   ....[68]....
        /*0558*/ 	.word	0x00001bf0
        /*055c*/ 	.word	0x000000ff
        /*0560*/ 	.word	0x000000a0
        /*0564*/ 	.short	0x010a
        /*0566*/ 	.byte	0x21
	.zero		1


	//   ....[69]....
        /*0568*/ 	.word	0x00001da0
        /*056c*/ 	.word	0x000000ff
        /*0570*/ 	.word	0x000000a0
        /*0574*/ 	.short	0x010a
        /*0576*/ 	.byte	0x08
	.zero		1


	//   ....[70]....
        /*0578*/ 	.word	0x00001ea0
        /*057c*/ 	.word	0x000000ff
        /*0580*/ 	.word	0x00000178
        /*0584*/ 	.short	0x0101
        /*0586*/ 	.byte	0x04
	.zero		1


	//   ....[71]....
        /*0588*/ 	.word	0x00001ec0
        /*058c*/ 	.word	0x000000ff
        /*0590*/ 	.word	0x000000a0
        /*0594*/ 	.short	0x010a
        /*0596*/ 	.byte	0x05
	.zero		1


	//   ....[72]....
        /*0598*/ 	.word	0x00001f40
        /*059c*/ 	.word	0x000000ff
        /*05a0*/ 	.word	0x000000a0
        /*05a4*/ 	.short	0x010a
        /*05a6*/ 	.byte	0x11
	.zero		1


	//   ....[73]....
        /*05a8*/ 	.word	0x000020d0
        /*05ac*/ 	.word	0x000000ff
        /*05b0*/ 	.word	0x000000a0
        /*05b4*/ 	.short	0x010a
        /*05b6*/ 	.byte	0x08
	.zero		1


	//   ....[74]....
        /*05b8*/ 	.word	0x00002220
        /*05bc*/ 	.word	0x00000002
        /*05c0*/ 	.word	0x00000180
        /*05c4*/ 	.short	0x010a
        /*05c6*/ 	.byte	0xff
	.zero		1


	//   ....[75]....
        /*05c8*/ 	.word	0x000022e0
        /*05cc*/ 	.word	0x00000002
        /*05d0*/ 	.word	0x00000000
        /*05d4*/ 	.short	0x0101
        /*05d6*/ 	.byte	0xff
	.zero		1


	//   ....[76]....
        /*05d8*/ 	.word	0x00002840
        /*05dc*/ 	.word	0x000000ff
        /*05e0*/ 	.word	0x00000000
        /*05e4*/ 	.short	0x010a
        /*05e6*/ 	.byte	0x05
	.zero		1


	//   ....[77]....
        /*05e8*/ 	.word	0x000028d0
        /*05ec*/ 	.word	0x000000ff
        /*05f0*/ 	.word	0x00000000
        /*05f4*/ 	.short	0x010a
        /*05f6*/ 	.byte	0x05
	.zero		1


	//   ....[78]....
        /*05f8*/ 	.word	0x00002960
        /*05fc*/ 	.word	0x000000ff
        /*0600*/ 	.word	0x00000000
        /*0604*/ 	.short	0x010a
        /*0606*/ 	.byte	0x05
	.zero		1


	//   ....[79]....
        /*0608*/ 	.word	0x000029f0
        /*060c*/ 	.word	0x000000ff
        /*0610*/ 	.word	0x00000000
        /*0614*/ 	.short	0x010a
        /*0616*/ 	.byte	0x05
	.zero		1


	//   ....[80]....
        /*0618*/ 	.word	0x00002a80
        /*061c*/ 	.word	0x000000ff
        /*0620*/ 	.word	0x00000000
        /*0624*/ 	.short	0x010a
        /*0626*/ 	.byte	0x05
	.zero		1


	//   ....[81]....
        /*0628*/ 	.word	0x00002b10
        /*062c*/ 	.word	0x000000ff
        /*0630*/ 	.word	0x00000000
        /*0634*/ 	.short	0x010a
        /*0636*/ 	.byte	0x05
	.zero		1


	//   ....[82]....
        /*0638*/ 	.word	0x00002ba0
        /*063c*/ 	.word	0x000000ff
        /*0640*/ 	.word	0x00000000
        /*0644*/ 	.short	0x010a
        /*0646*/ 	.byte	0x05
	.zero		1


	//   ....[83]....
        /*0648*/ 	.word	0x00002c30
        /*064c*/ 	.word	0x000000ff
        /*0650*/ 	.word	0x00000000
        /*0654*/ 	.short	0x010a
        /*0656*/ 	.byte	0x05
	.zero		1


	//   ....[84]....
        /*0658*/ 	.word	0x00002cc0
        /*065c*/ 	.word	0x000000ff
        /*0660*/ 	.word	0x00000000
        /*0664*/ 	.short	0x010a
        /*0666*/ 	.byte	0x05
	.zero		1


	//   ....[85]....
        /*0668*/ 	.word	0x00002d50
        /*066c*/ 	.word	0x000000ff
        /*0670*/ 	.word	0x00000000
        /*0674*/ 	.short	0x010a
        /*0676*/ 	.byte	0x05
	.zero		1


	//   ....[86]....
        /*0678*/ 	.word	0x00002de0
        /*067c*/ 	.word	0x000000ff
        /*0680*/ 	.word	0x00000000
        /*0684*/ 	.short	0x010a
        /*0686*/ 	.byte	0x05
	.zero		1


	//   ....[87]....
        /*0688*/ 	.word	0x00002e70
        /*068c*/ 	.word	0x000000ff
        /*0690*/ 	.word	0x00000000
        /*0694*/ 	.short	0x010a
        /*0696*/ 	.byte	0x05
	.zero		1


	//   ....[88]....
        /*0698*/ 	.word	0x00002f00
        /*069c*/ 	.word	0x000000ff
        /*06a0*/ 	.word	0x00000000
        /*06a4*/ 	.short	0x010a
        /*06a6*/ 	.byte	0x05
	.zero		1


	//   ....[89]....
        /*06a8*/ 	.word	0x00002f90
        /*06ac*/ 	.word	0x000000ff
        /*06b0*/ 	.word	0x00000000
        /*06b4*/ 	.short	0x010a
        /*06b6*/ 	.byte	0x05
	.zero		1


	//   ....[90]....
        /*06b8*/ 	.word	0x00003020
        /*06bc*/ 	.word	0x000000ff
        /*06c0*/ 	.word	0x00000000
        /*06c4*/ 	.short	0x010a
        /*06c6*/ 	.byte	0x05
	.zero		1


	//   ....[91]....
        /*06c8*/ 	.word	0x000030b0
        /*06cc*/ 	.word	0x000000ff
        /*06d0*/ 	.word	0x00000000
        /*06d4*/ 	.short	0x010a
        /*06d6*/ 	.byte	0x05
	.zero		1


	//   ....[92]....
        /*06d8*/ 	.word	0x00003140
        /*06dc*/ 	.word	0x000000ff
        /*06e0*/ 	.word	0x00000000
        /*06e4*/ 	.short	0x010a
        /*06e6*/ 	.byte	0x05
	.zero		1


	//   ....[93]....
        /*06e8*/ 	.word	0x000031d0
        /*06ec*/ 	.word	0x000000ff
        /*06f0*/ 	.word	0x00000000
        /*06f4*/ 	.short	0x010a
        /*06f6*/ 	.byte	0x05
	.zero		1


	//   ....[94]....
        /*06f8*/ 	.word	0x00003260
        /*06fc*/ 	.word	0x000000ff
        /*0700*/ 	.word	0x00000000
        /*0704*/ 	.short	0x010a
        /*0706*/ 	.byte	0x05
	.zero		1


	//   ....[95]....
        /*0708*/ 	.word	0x00003300
        /*070c*/ 	.word	0x00000000
        /*0710*/ 	.word	0x00000000
        /*0714*/ 	.short	0x010a
        /*0716*/ 	.byte	0xff
	.zero		1


	//   ....[96]....
        /*0718*/ 	.word	0x00003430
        /*071c*/ 	.word	0x00000000
        /*0720*/ 	.word	0x000001e0
        /*0724*/ 	.short	0x010a
        /*0726*/ 	.byte	0xff
	.zero		1


	//   ....[97]....
        /*0728*/ 	.word	0x000034a0
        /*072c*/ 	.word	0x00000000
        /*0730*/ 	.word	0x00000000
        /*0734*/ 	.short	0x0101
        /*0736*/ 	.byte	0xff
	.zero		1


	//   ....[98]....
        /*0738*/ 	.word	0x000034c0
        /*073c*/ 	.word	0x000000ff
        /*0740*/ 	.word	0x00000190
        /*0744*/ 	.short	0x010a
        /*0746*/ 	.byte	0x05
	.zero		1


	//   ....[99]....
        /*0748*/ 	.word	0x000035e0
        /*074c*/ 	.word	0x00000000
        /*0750*/ 	.word	0x00000180
        /*0754*/ 	.short	0x010a
        /*0756*/ 	.byte	0xff
	.zero		1


	//   ....[100]....
        /*0758*/ 	.word	0x000036e0
        /*075c*/ 	.word	0x00000000
        /*0760*/ 	.word	0x00000000
        /*0764*/ 	.short	0x0101
        /*0766*/ 	.byte	0xff
	.zero		1


	//   ....[101]....
        /*0768*/ 	.word	0x00003770
        /*076c*/ 	.word	0x000000ff
        /*0770*/ 	.word	0x00000190
        /*0774*/ 	.short	0x0106
        /*0776*/ 	.byte	0x05
	.zero		1


	//   ....[102]....
        /*0778*/ 	.word	0x00003790
        /*077c*/ 	.word	0x000000ff
        /*0780*/ 	.word	0x00000190
        /*0784*/ 	.short	0x010a
        /*0786*/ 	.byte	0x05
	.zero		1


	//   ....[103]....
        /*0788*/ 	.word	0x00003820
        /*078c*/ 	.word	0x000000ff
        /*0790*/ 	.word	0x00000190
        /*0794*/ 	.short	0x0106
        /*0796*/ 	.byte	0x04
	.zero		1


	//   ....[104]....
        /*0798*/ 	.word	0x00003860
        /*079c*/ 	.word	0x00000000
        /*07a0*/ 	.word	0x00000190
        /*07a4*/ 	.short	0x010a
        /*07a6*/ 	.byte	0xff
	.zero		1


	//   ....[105]....
        /*07a8*/ 	.word	0x00003aa0
        /*07ac*/ 	.word	0x000000ff
        /*07b0*/ 	.word	0x00000008
        /*07b4*/ 	.short	0x010a
        /*07b6*/ 	.byte	0x04
	.zero		1


	//   ....[106]....
        /*07b8*/ 	.word	0x00003ac0
        /*07bc*/ 	.word	0x000000ff
        /*07c0*/ 	.word	0x00000008
        /*07c4*/ 	.short	0x010a
        /*07c6*/ 	.byte	0x04
	.zero		1


	//   ....[107]....
        /*07c8*/ 	.word	0x00003c50
        /*07cc*/ 	.word	0x000000ff
        /*07d0*/ 	.word	0x00000008
        /*07d4*/ 	.short	0x010a
        /*07d6*/ 	.byte	0x04
	.zero		1


	//   ....[108]....
        /*07d8*/ 	.word	0x00003c70
        /*07dc*/ 	.word	0x000000ff
        /*07e0*/ 	.word	0x00000008
        /*07e4*/ 	.short	0x010a
        /*07e6*/ 	.byte	0x04
	.zero		1


	//   ....[109]....
        /*07e8*/ 	.word	0x00003d30
        /*07ec*/ 	.word	0x000000ff
        /*07f0*/ 	.word	0x00000000
        /*07f4*/ 	.short	0x0101
        /*07f6*/ 	.byte	0x05
	.zero		1


	//   ....[110]....
        /*07f8*/ 	.word	0x00004030
        /*07fc*/ 	.word	0x00000000
        /*0800*/ 	.word	0x00000180
        /*0804*/ 	.short	0x010a
        /*0806*/ 	.byte	0xff
	.zero		1


	//   ....[111]....
        /*0808*/ 	.word	0x000040f0
        /*080c*/ 	.word	0x00000000
        /*0810*/ 	.word	0x00000000
        /*0814*/ 	.short	0x0101
        /*0816*/ 	.byte	0xff
	.zero		1


	//   ....[112]....
        /*0818*/ 	.word	0x000041b0
        /*081c*/ 	.word	0x000000ff
        /*0820*/ 	.word	0x00000000
        /*0824*/ 	.short	0x010a
        /*0826*/ 	.byte	0x05
	.zero		1


	//   ....[113]....
        /*0828*/ 	.word	0x000041c0
        /*082c*/ 	.word	0x000000ff
        /*0830*/ 	.word	0x000001c0
        /*0834*/ 	.short	0x010a
        /*0836*/ 	.byte	0x13
	.zero		1


	//   ....[114]....
        /*0838*/ 	.word	0x00004270
        /*083c*/ 	.word	0x000000ff
        /*0840*/ 	.word	0x00000000
        /*0844*/ 	.short	0x010a
        /*0846*/ 	.byte	0x07
	.zero		1


	//   ....[115]....
        /*0848*/ 	.word	0x000043b0
        /*084c*/ 	.word	0x000000ff
        /*0850*/ 	.word	0x00000000
        /*0854*/ 	.short	0x010a
        /*0856*/ 	.byte	0x1a
	.zero		1


	//   ....[116]....
        /*0858*/ 	.word	0x00004600
        /*085c*/ 	.word	0x000000ff
        /*0860*/ 	.word	0x00000000
        /*0864*/ 	.short	0x010a
        /*0866*/ 	.byte	0x06
	.zero		1


	//   ....[117]....
        /*0868*/ 	.word	0x00004690
        /*086c*/ 	.word	0x000000ff
        /*0870*/ 	.word	0x00000000
        /*0874*/ 	.short	0x010a
        /*0876*/ 	.byte	0x06
	.zero		1


	//   ....[118]....
        /*0878*/ 	.word	0x00004720
        /*087c*/ 	.word	0x000000ff
        /*0880*/ 	.word	0x00000000
        /*0884*/ 	.short	0x010a
        /*0886*/ 	.byte	0x06
	.zero		1


	//   ....[119]....
        /*0888*/ 	.word	0x000047c0
        /*088c*/ 	.word	0x00000000
        /*0890*/ 	.word	0x00000000
        /*0894*/ 	.short	0x010a
        /*0896*/ 	.byte	0xff
	.zero		1


	//   ....[120]....
        /*0898*/ 	.word	0x00004800
        /*089c*/ 	.word	0x00000000
        /*08a0*/ 	.word	0x00000000
        /*08a4*/ 	.short	0x010a
        /*08a6*/ 	.byte	0xff
	.zero		1


	//   ....[121]....
        /*08a8*/ 	.word	0x00004870
        /*08ac*/ 	.word	0x000000ff
        /*08b0*/ 	.word	0x00000000
        /*08b4*/ 	.short	0x0101
        /*08b6*/ 	.byte	0x05
	.zero		1


	//   ....[122]....
        /*08b8*/ 	.word	0x000048b0
        /*08bc*/ 	.word	0x000000ff
        /*08c0*/ 	.word	0x00000200
        /*08c4*/ 	.short	0x010a
        /*08c6*/ 	.byte	0x0b
	.zero		1


	//   ....[123]....
        /*08c8*/ 	.word	0x00004910
        /*08cc*/ 	.word	0x000000ff
        /*08d0*/ 	.word	0x00000000
        /*08d4*/ 	.short	0x0101
        /*08d6*/ 	.byte	0x05
	.zero		1


	//   ....[124]....
        /*08d8*/ 	.word	0x00004d40
        /*08dc*/ 	.word	0x00000000
        /*08e0*/ 	.word	0x00000180
        /*08e4*/ 	.short	0x010a
        /*08e6*/ 	.byte	0xff
	.zero		1


	//   ....[125]....
        /*08e8*/ 	.word	0x00004e00
        /*08ec*/ 	.word	0x00000000
        /*08f0*/ 	.word	0x00000000
        /*08f4*/ 	.short	0x0101
        /*08f6*/ 	.byte	0xff
	.zero		1


	//   ....[126]....
        /*08f8*/ 	.word	0x00005120
        /*08fc*/ 	.word	0x000000ff
        /*0900*/ 	.word	0x00000178
        /*0904*/ 	.short	0x010a
        /*0906*/ 	.byte	0x07
	.zero		1


	//   ....[127]....
        /*0908*/ 	.word	0x00005310
        /*090c*/ 	.word	0x000000ff
        /*0910*/ 	.word	0x00000158
        /*0914*/ 	.short	0x010a
        /*0916*/ 	.byte	0x07
	.zero		1


	//   ....[128]....
        /*0918*/ 	.word	0x000054f0
        /*091c*/ 	.word	0x000000ff
        /*0920*/ 	.word	0x00000140
        /*0924*/ 	.short	0x010b
        /*0926*/ 	.byte	0x07
	.zero		1


	//   ....[129]....
        /*0928*/ 	.word	0x00005500
        /*092c*/ 	.word	0x000000ff
        /*0930*/ 	.word	0x00000000
        /*0934*/ 	.short	0x0101
        /*0936*/ 	.byte	0x0e
	.zero		1


	//   ....[130]....
        /*0938*/ 	.word	0x00005510
        /*093c*/ 	.word	0x000000ff
        /*0940*/ 	.word	0x00000160
        /*0944*/ 	.short	0x010a
        /*0946*/ 	.byte	0x07
	.zero		1


	//   ....[131]....
        /*0948*/ 	.word	0x00005700
        /*094c*/ 	.word	0x000000ff
        /*0950*/ 	.word	0x00000148
        /*0954*/ 	.short	0x010b
        /*0956*/ 	.byte	0x07
	.zero		1


	//   ....[132]....
        /*0958*/ 	.word	0x00005770
        /*095c*/ 	.word	0x000000ff
        /*0960*/ 	.word	0x00000000
        /*0964*/ 	.short	0x0101
        /*0966*/ 	.byte	0x0e
	.zero		1


	//   ....[133]....
        /*0968*/ 	.word	0x00005780
        /*096c*/ 	.word	0x000000ff
        /*0970*/ 	.word	0x00000168
        /*0974*/ 	.short	0x010a
        /*0976*/ 	.byte	0x07
	.zero		1


	//   ....[134]....
        /*0978*/ 	.word	0x00005a20
        /*097c*/ 	.word	0x000000ff
        /*0980*/ 	.word	0x00000150
        /*0984*/ 	.short	0x010b
        /*0986*/ 	.byte	0x07
	.zero		1


	//   ....[135]....
        /*0988*/ 	.word	0x00005a40
        /*098c*/ 	.word	0x000000ff
        /*0990*/ 	.word	0x00000000
        /*0994*/ 	.short	0x0101
        /*0996*/ 	.byte	0x0d
	.zero		1


	//   ....[136]....
        /*0998*/ 	.word	0x00005a70
        /*099c*/ 	.word	0x000000ff
        /*09a0*/ 	.word	0x00000158
        /*09a4*/ 	.short	0x010a
        /*09a6*/ 	.byte	0x07
	.zero		1


	//   ....[137]....
        /*09a8*/ 	.word	0x00005a90
        /*09ac*/ 	.word	0x000000ff
        /*09b0*/ 	.word	0x00000160
        /*09b4*/ 	.short	0x010a
        /*09b6*/ 	.byte	0x07
	.zero		1


	//   ....[138]....
        /*09b8*/ 	.word	0x00005ad0
        /*09bc*/ 	.word	0x00000000
        /*09c0*/ 	.word	0x00000168
        /*09c4*/ 	.short	0x010a
        /*09c6*/ 	.byte	0xff
	.zero		1


	//   ....[139]....
        /*09c8*/ 	.word	0x00005e50
        /*09cc*/ 	.word	0x00000000
        /*09d0*/ 	.word	0x00000180
        /*09d4*/ 	.short	0x010a
        /*09d6*/ 	.byte	0xff
	.zero		1


	//   ....[140]....
        /*09d8*/ 	.word	0x00005f60
        /*09dc*/ 	.word	0x00000000
        /*09e0*/ 	.word	0x00000000
        /*09e4*/ 	.short	0x0101
        /*09e6*/ 	.byte	0xff
	.zero		1


	//   ....[141]....
        /*09e8*/ 	.word	0x000069b0
        /*09ec*/ 	.word	0x000000ff
        /*09f0*/ 	.word	0x00000140
        /*09f4*/ 	.short	0x010a
        /*09f6*/ 	.byte	0x30
	.zero		1


	//   ....[142]....
        /*09f8*/ 	.word	0x000069f0
        /*09fc*/ 	.word	0x00000070
        /*0a00*/ 	.word	0x000001a0
        /*0a04*/ 	.short	0x010a
        /*0a06*/ 	.byte	0xff
	.zero		1


	//   ....[143]....
        /*0a08*/ 	.word	0x00006ae0
        /*0a0c*/ 	.word	0x000000ff
        /*0a10*/ 	.word	0x00000140
        /*0a14*/ 	.short	0x010a
        /*0a16*/ 	.byte	0x30
	.zero		1


	//   ....[144]....
        /*0a18*/ 	.word	0x00006bd0
        /*0a1c*/ 	.word	0x00000070
        /*0a20*/ 	.word	0x000001a0
        /*0a24*/ 	.short	0x010a
        /*0a26*/ 	.byte	0xff
	.zero		1


	//   ....[145]....
        /*0a28*/ 	.word	0x000076f0
        /*0a2c*/ 	.word	0x00000000
        /*0a30*/ 	.word	0x00000000
        /*0a34*/ 	.short	0x0101
        /*0a36*/ 	.byte	0xff
	.zero		1


	//   ....[146]....
        /*0a38*/ 	.word	0x00007700
        /*0a3c*/ 	.word	0x00000002
        /*0a40*/ 	.word	0x00000140
        /*0a44*/ 	.short	0x010a
        /*0a46*/ 	.byte	0xff
	.zero		1


	//   ....[147]....
        /*0a48*/ 	.word	0x000077e0
        /*0a4c*/ 	.word	0x00000002
        /*0a50*/ 	.word	0x00000140
        /*0a54*/ 	.short	0x010a
        /*0a56*/ 	.byte	0xff
	.zero		1


	//   ....[148]....
        /*0a58*/ 	.word	0x000083b0
        /*0a5c*/ 	.word	0x00000000
        /*0a60*/ 	.word	0x00000000
        /*0a64*/ 	.short	0x0101
        /*0a66*/ 	.byte	0xff
	.zero		1


	//   ....[149]....
        /*0a68*/ 	.word	0x000083c0
        /*0a6c*/ 	.word	0x00000004
        /*0a70*/ 	.word	0x00000140
        /*0a74*/ 	.short	0x010a
        /*0a76*/ 	.byte	0xff
	.zero		1


	//   ....[150]....
        /*0a78*/ 	.word	0x000084a0
        /*0a7c*/ 	.word	0x00000004
        /*0a80*/ 	.word	0x00000140
        /*0a84*/ 	.short	0x010a
        /*0a86*/ 	.byte	0xff
	.zero		1


	//   ....[151]....
        /*0a88*/ 	.word	0x00008890
        /*0a8c*/ 	.word	0x00000070
        /*0a90*/ 	.word	0x00000000
        /*0a94*/ 	.short	0x0101
        /*0a96*/ 	.byte	0xff
	.zero		1


	//   ....[152]....
        /*0a98*/ 	.word	0x000090b0
        /*0a9c*/ 	.word	0x00000000
        /*0aa0*/ 	.word	0x00000000
        /*0aa4*/ 	.short	0x0101
        /*0aa6*/ 	.byte	0xff
	.zero		1


	//   ....[153]....
        /*0aa8*/ 	.word	0x00009320
        /*0aac*/ 	.word	0x000000ff
        /*0ab0*/ 	.word	0x00000000
        /*0ab4*/ 	.short	0x0101
        /*0ab6*/ 	.byte	0x04
	.zero		1


	//   ....[154]....
        /*0ab8*/ 	.word	0x00009340
        /*0abc*/ 	.word	0x00000002
        /*0ac0*/ 	.word	0x000001f0
        /*0ac4*/ 	.short	0x010a
        /*0ac6*/ 	.byte	0xff
	.zero		1


	//   ....[155]....
        /*0ac8*/ 	.word	0x000093a0
        /*0acc*/ 	.word	0x00000002
        /*0ad0*/ 	.word	0x000000a0
        /*0ad4*/ 	.short	0x010a
        /*0ad6*/ 	.byte	0xff
	.zero		1


	//   ....[156]....
        /*0ad8*/ 	.word	0x00009400
        /*0adc*/ 	.word	0x00000002
        /*0ae0*/ 	.word	0x000000a0
        /*0ae4*/ 	.short	0x010a
        /*0ae6*/ 	.byte	0xff
	.zero		1


	//   ....[157]....
        /*0ae8*/ 	.word	0x00009450
        /*0aec*/ 	.word	0x00000002
        /*0af0*/ 	.word	0x00000180
        /*0af4*/ 	.short	0x010a
        /*0af6*/ 	.byte	0xff
	.zero		1


	//   ....[158]....
        /*0af8*/ 	.word	0x000094b0
        /*0afc*/ 	.word	0x00000000
        /*0b00*/ 	.word	0x00000000
        /*0b04*/ 	.short	0x010a
        /*0b06*/ 	.byte	0xff
	.zero		1


	//   ....[159]....
        /*0b08*/ 	.word	0x00009510
        /*0b0c*/ 	.word	0x00000000
        /*0b10*/ 	.word	0x00000000
        /*0b14*/ 	.short	0x010a
        /*0b16*/ 	.byte	0xff
	.zero		1


	//   ....[160]....
        /*0b18*/ 	.word	0x00009570
        /*0b1c*/ 	.word	0x00000000
        /*0b20*/ 	.word	0x00000000
        /*0b24*/ 	.short	0x010a
        /*0b26*/ 	.byte	0xff
	.zero		1


	//   ....[161]....
        /*0b28*/ 	.word	0x000095d0
        /*0b2c*/ 	.word	0x00000000
        /*0b30*/ 	.word	0x00000000
        /*0b34*/ 	.short	0x010a
        /*0b36*/ 	.byte	0xff
	.zero		1


	//   ....[162]....
        /*0b38*/ 	.word	0x00009630
        /*0b3c*/ 	.word	0x00000000
        /*0b40*/ 	.word	0x00000000
        /*0b44*/ 	.short	0x010a
        /*0b46*/ 	.byte	0xff
	.zero		1


	//   ....[163]....
        /*0b48*/ 	.word	0x00009690
        /*0b4c*/ 	.word	0x00000000
        /*0b50*/ 	.word	0x00000000
        /*0b54*/ 	.short	0x010a
        /*0b56*/ 	.byte	0xff
	.zero		1


	//   ....[164]....
        /*0b58*/ 	.word	0x000096f0
        /*0b5c*/ 	.word	0x00000000
        /*0b60*/ 	.word	0x00000000
        /*0b64*/ 	.short	0x010a
        /*0b66*/ 	.byte	0xff
	.zero		1


	//   ....[165]....
        /*0b68*/ 	.word	0x00009750
        /*0b6c*/ 	.word	0x00000000
        /*0b70*/ 	.word	0x00000000
        /*0b74*/ 	.short	0x010a
        /*0b76*/ 	.byte	0xff
	.zero		1


	//   ....[166]....
        /*0b78*/ 	.word	0x000097b0
        /*0b7c*/ 	.word	0x00000000
        /*0b80*/ 	.word	0x00000000
        /*0b84*/ 	.short	0x010a
        /*0b86*/ 	.byte	0xff
	.zero		1


	//   ....[167]....
        /*0b88*/ 	.word	0x00009810
        /*0b8c*/ 	.word	0x00000000
        /*0b90*/ 	.word	0x00000000
        /*0b94*/ 	.short	0x010a
        /*0b96*/ 	.byte	0xff
	.zero		1


	//   ....[168]....
        /*0b98*/ 	.word	0x00009870
        /*0b9c*/ 	.word	0x00000000
        /*0ba0*/ 	.word	0x00000000
        /*0ba4*/ 	.short	0x010a
        /*0ba6*/ 	.byte	0xff
	.zero		1


	//   ....[169]....
        /*0ba8*/ 	.word	0x000098d0
        /*0bac*/ 	.word	0x00000000
        /*0bb0*/ 	.word	0x00000000
        /*0bb4*/ 	.short	0x010a
        /*0bb6*/ 	.byte	0xff
	.zero		1


	//   ....[170]....
        /*0bb8*/ 	.word	0x00009930
        /*0bbc*/ 	.word	0x00000000
        /*0bc0*/ 	.word	0x00000000
        /*0bc4*/ 	.short	0x010a
        /*0bc6*/ 	.byte	0xff
	.zero		1


	//   ....[171]....
        /*0bc8*/ 	.word	0x00009990
        /*0bcc*/ 	.word	0x00000000
        /*0bd0*/ 	.word	0x00000000
        /*0bd4*/ 	.short	0x010a
        /*0bd6*/ 	.byte	0xff
	.zero		1


	//   ....[172]....
        /*0bd8*/ 	.word	0x000099f0
        /*0bdc*/ 	.word	0x00000000
        /*0be0*/ 	.word	0x00000000
        /*0be4*/ 	.short	0x010a
        /*0be6*/ 	.byte	0xff
	.zero		1


	//   ....[173]....
        /*0be8*/ 	.word	0x00009a50
        /*0bec*/ 	.word	0x00000000
        /*0bf0*/ 	.word	0x00000000
        /*0bf4*/ 	.short	0x010a
        /*0bf6*/ 	.byte	0xff
	.zero		1


	//   ....[174]....
        /*0bf8*/ 	.word	0x00009ab0
        /*0bfc*/ 	.word	0x00000000
        /*0c00*/ 	.word	0x00000000
        /*0c04*/ 	.short	0x010a
        /*0c06*/ 	.byte	0xff
	.zero		1


	//   ....[175]....
        /*0c08*/ 	.word	0x00009b10
        /*0c0c*/ 	.word	0x00000000
        /*0c10*/ 	.word	0x00000000
        /*0c14*/ 	.short	0x010a
        /*0c16*/ 	.byte	0xff
	.zero		1


	//   ....[176]....
        /*0c18*/ 	.word	0x00009b70
        /*0c1c*/ 	.word	0x00000000
        /*0c20*/ 	.word	0x00000000
        /*0c24*/ 	.short	0x010a
        /*0c26*/ 	.byte	0xff
	.zero		1


	//   ....[177]....
        /*0c28*/ 	.word	0x00009bc0
        /*0c2c*/ 	.word	0x00000000
        /*0c30*/ 	.word	0x000001e0
        /*0c34*/ 	.short	0x010a
        /*0c36*/ 	.byte	0xff
	.zero		1


	//   ....[178]....
        /*0c38*/ 	.word	0x00009c20
        /*0c3c*/ 	.word	0x00000000
        /*0c40*/ 	.word	0x00000190
        /*0c44*/ 	.short	0x010a
        /*0c46*/ 	.byte	0xff
	.zero		1


	//   ....[179]....
        /*0c48*/ 	.word	0x00009c70
        /*0c4c*/ 	.word	0x00000000
        /*0c50*/ 	.word	0x00000180
        /*0c54*/ 	.short	0x010a
        /*0c56*/ 	.byte	0xff
	.zero		1


	//   ....[180]....
        /*0c58*/ 	.word	0x00009cd0
        /*0c5c*/ 	.word	0x00000000
        /*0c60*/ 	.word	0x00000190
        /*0c64*/ 	.short	0x010a
        /*0c66*/ 	.byte	0xff
	.zero		1


	//   ....[181]....
        /*0c68*/ 	.word	0x00009d30
        /*0c6c*/ 	.word	0x00000004
        /*0c70*/ 	.word	0x00000008
        /*0c74*/ 	.short	0x010a
        /*0c76*/ 	.byte	0xff
	.zero		1


	//   ....[182]....
        /*0c78*/ 	.word	0x00009e10
        /*0c7c*/ 	.word	0x00000002
        /*0c80*/ 	.word	0x00000008
        /*0c84*/ 	.short	0x010a
        /*0c86*/ 	.byte	0xff
	.zero		1


	//   ....[183]....
        /*0c88*/ 	.word	0x00009e60
        /*0c8c*/ 	.word	0x00000000
        /*0c90*/ 	.word	0x00000180
        /*0c94*/ 	.short	0x010a
        /*0c96*/ 	.byte	0xff
	.zero		1


	//   ....[184]....
        /*0c98*/ 	.word	0x00009ec0
        /*0c9c*/ 	.word	0x00000000
        /*0ca0*/ 	.word	0x000001c0
        /*0ca4*/ 	.short	0x010a
        /*0ca6*/ 	.byte	0xff
	.zero		1


	//   ....[185]....
        /*0ca8*/ 	.word	0x00009f20
        /*0cac*/ 	.word	0x00000000
        /*0cb0*/ 	.word	0x00000000
        /*0cb4*/ 	.short	0x010a
        /*0cb6*/ 	.byte	0xff
	.zero		1


	//   ....[186]....
        /*0cb8*/ 	.word	0x00009f80
        /*0cbc*/ 	.word	0x00000000
        /*0cc0*/ 	.word	0x00000000
        /*0cc4*/ 	.short	0x010a
        /*0cc6*/ 	.byte	0xff
	.zero		1


	//   ....[187]....
        /*0cc8*/ 	.word	0x00009fe0
        /*0ccc*/ 	.word	0x00000000
        /*0cd0*/ 	.word	0x00000000
        /*0cd4*/ 	.short	0x010a
        /*0cd6*/ 	.byte	0xff
	.zero		1


	//   ....[188]....
        /*0cd8*/ 	.word	0x0000a040
        /*0cdc*/ 	.word	0x00000000
        /*0ce0*/ 	.word	0x00000000
        /*0ce4*/ 	.short	0x010a
        /*0ce6*/ 	.byte	0xff
	.zero		1


	//   ....[189]....
        /*0ce8*/ 	.word	0x0000a0a0
        /*0cec*/ 	.word	0x00000000
        /*0cf0*/ 	.word	0x00000200
        /*0cf4*/ 	.short	0x010a
        /*0cf6*/ 	.byte	0xff
	.zero		1


	//   ....[190]....
        /*0cf8*/ 	.word	0x0000a0f0
        /*0cfc*/ 	.word	0x00000000
        /*0d00*/ 	.word	0x00000180
        /*0d04*/ 	.short	0x010a
        /*0d06*/ 	.byte	0xff
	.zero		1


	//   ....[191]....
        /*0d08*/ 	.word	0x0000a150
        /*0d0c*/ 	.word	0x00000000
        /*0d10*/ 	.word	0x00000178
        /*0d14*/ 	.short	0x010a
        /*0d16*/ 	.byte	0xff
	.zero		1


	//   ....[192]....
        /*0d18*/ 	.word	0x0000a1b0
        /*0d1c*/ 	.word	0x00000000
        /*0d20*/ 	.word	0x00000158
        /*0d24*/ 	.short	0x010a
        /*0d26*/ 	.byte	0xff
	.zero		1


	//   ....[193]....
        /*0d28*/ 	.word	0x0000a210
        /*0d2c*/ 	.word	0x00000000
        /*0d30*/ 	.word	0x00000160
        /*0d34*/ 	.short	0x010a
        /*0d36*/ 	.byte	0xff
	.zero		1


	//   ....[194]....
        /*0d38*/ 	.word	0x0000a270
        /*0d3c*/ 	.word	0x00000000
        /*0d40*/ 	.word	0x00000168
        /*0d44*/ 	.short	0x010a
        /*0d46*/ 	.byte	0xff
	.zero		1


	//   ....[195]....
        /*0d48*/ 	.word	0x0000a2d0
        /*0d4c*/ 	.word	0x00000000
        /*0d50*/ 	.word	0x00000158
        /*0d54*/ 	.short	0x010a
        /*0d56*/ 	.byte	0xff
	.zero		1


	//   ....[196]....
        /*0d58*/ 	.word	0x0000a330
        /*0d5c*/ 	.word	0x00000000
        /*0d60*/ 	.word	0x00000160
        /*0d64*/ 	.short	0x010a
        /*0d66*/ 	.byte	0xff
	.zero		1


	//   ....[197]....
        /*0d68*/ 	.word	0x0000a380
        /*0d6c*/ 	.word	0x00000000
        /*0d70*/ 	.word	0x00000180
        /*0d74*/ 	.short	0x010a
        /*0d76*/ 	.byte	0xff
	.zero		1


	//   ....[198]....
        /*0d78*/ 	.word	0x0000a3e0
        /*0d7c*/ 	.word	0x00000002
        /*0d80*/ 	.word	0x00000140
        /*0d84*/ 	.short	0x010a
        /*0d86*/ 	.byte	0xff
	.zero		1


	//   ....[199]....
        /*0d88*/ 	.word	0x0000a430
        /*0d8c*/ 	.word	0x00000070
        /*0d90*/ 	.word	0x000001a0
        /*0d94*/ 	.short	0x010a
        /*0d96*/ 	.byte	0xff
	.zero		1


	//   ....[200]....
        /*0d98*/ 	.word	0x0000a480
        /*0d9c*/ 	.word	0x00000002
        /*0da0*/ 	.word	0x00000140
        /*0da4*/ 	.short	0x010a
        /*0da6*/ 	.byte	0xff
	.zero		1


	//   ....[201]....
        /*0da8*/ 	.word	0x0000a4d0
        /*0dac*/ 	.word	0x00000004
        /*0db0*/ 	.word	0x00000140
        /*0db4*/ 	.short	0x010a
        /*0db6*/ 	.byte	0xff
	.zero		1


	//----- nvinfo : EIATTR_NUM_MBARRIERS
	.align		4
.L_47:
        /*0db8*/ 	.byte	0x03, 0x38
        /*0dba*/ 	.short	0x0041


	//----- nvinfo : EIATTR_EXIT_INSTR_OFFSETS
	.align		4
        /*0dbc*/ 	.byte	0x04, 0x1c
        /*0dbe*/ 	.short	(.L_49 - .L_48)


	//   ....[0]....
.L_48:
        /*0dc0*/ 	.word	0x00003330


	//   ....[1]....
        /*0dc4*/ 	.word	0x00003830


	//   ....[2]....
        /*0dc8*/ 	.word	0x00003890


	//   ....[3]....
        /*0dcc*/ 	.word	0x00004b30


	//   ....[4]....
        /*0dd0*/ 	.word	0x00005b00


	//   ....[5]....
        /*0dd4*/ 	.word	0x00005b40


	//   ....[6]....
        /*0dd8*/ 	.word	0x00009210


	//   ....[7]....
        /*0ddc*/ 	.word	0x00009290


	//   ....[8]....
        /*0de0*/ 	.word	0x000092c0


	//   ....[9]....
        /*0de4*/ 	.word	0x00009330


	//----- nvinfo : EIATTR_MAX_THREADS
	.align		4
.L_49:
        /*0de8*/ 	.byte	0x04, 0x05
        /*0dea*/ 	.short	(.L_51 - .L_50)
.L_50:
        /*0dec*/ 	.word	0x00000100
        /*0df0*/ 	.word	0x00000001
        /*0df4*/ 	.word	0x00000001


	//----- nvinfo : EIATTR_CRS_STACK_SIZE
	.align		4
.L_51:
        /*0df8*/ 	.byte	0x04, 0x1e
        /*0dfa*/ 	.short	(.L_53 - .L_52)
.L_52:
        /*0dfc*/ 	.word	0x00000000


	//----- nvinfo : EIATTR_CBANK_PARAM_SIZE
	.align		4
.L_53:
        /*0e00*/ 	.byte	0x03, 0x19
        /*0e02*/ 	.short	0x0800


	//----- nvinfo : EIATTR_PARAM_CBANK
	.align		4
        /*0e04*/ 	.byte	0x04, 0x0a
        /*0e06*/ 	.short	(.L_55 - .L_54)
	.align		4
.L_54:
        /*0e08*/ 	.word	index@(.nv.constant0._ZN7cutlass13device_kernelINS_4gemm6kernel13GemmUniversalIN4cute5tupleIJiiiiEEENS1_10collective13CollectiveMmaINS1_35MainloopSm100TmaUmmaWarpSpecializedILi20ELi2ELi4ENS5_IJNS4_1CILi2EEENSA_ILi1EEESC_EEEEENS5_IJNSA_ILi128EEENSA_ILi192EEENSA_ILi32EEEEEENS_10bfloat16_tENS5_IJlSC_lEEESJ_SK_NS4_8TiledMMAINS4_8MMA_AtomIJNS4_26SM100_MMA_F16BF16_2x1SM_SSISJ_SJ_fLi128ELi192ELNS4_4UMMA5MajorE0ELSP_0ELNSO_7ScaleInE0ELSQ_0EEEEEENS4_6LayoutINS5_IJSC_SC_SC_EEENS5_IJNSA_ILi0EEESV_SV_EEEEENS5_IJNS4_10UnderscoreESY_SY_EEEEENS4_18SM100_TMA_2SM_LOADENS4_14ComposedLayoutINS4_7SwizzleILi2ELi4ELi3EEENS4_18smem_ptr_flag_bitsILi16EEENST_INS5_IJNSA_ILi8EEESH_EEENS5_IJSH_SC_EEEEEEEvNS4_8identityES11_S1B_vS1C_EENS_8epilogue10collective18CollectiveEpilogueINS1E_23Sm100TmaWarpSpecializedILi3ELi2ELi32ELb1ELb0EEEJNS5_IJNSA_ILi64EEESG_SH_EEENS5_IJNST_IS1J_SC_EENST_INS5_IJSH_SB_EEENS5_IJSC_NSA_ILi96EEEEEEEEEEESJ_SK_SJ_SK_NS1E_6fusion15FusionCallbacksIS1I_NS1R_17LinearCombinationISJ_fSJ_fLNS_15FloatRoundStyleE2EEES1K_S1Q_JEEENS4_5SM1004TMEM4LOAD26SM100_TMEM_LOAD_32dp32b32xENS4_13SM90_TMA_LOADES1B_NS4_39AutoVectorizingCopyWithAssumedAlignmentILi128EEENS4_14SM90_TMA_STOREES1B_S23_S23_EEEvvEEEEvNT_6ParamsE)
        /*0e0c*/ 	.short	0x0380
        /*0e0e*/ 	.short	0x0800


	//----- nvinfo : EIATTR_SW_WAR
	.align		4
.L_55:
        /*0e10*/ 	.byte	0x04, 0x36
        /*0e12*/ 	.short	(.L_57 - .L_56)
.L_56:
        /*0e14*/ 	.word	0x00000008
.L_57:


//--------------------- .nv.callgraph             --------------------------
	.section	.nv.callgraph,"",@"SHT_CUDA_CALLGRAPH"
	.align	4
	.sectionentsize	8
	.align		4
        /*0000*/ 	.word	0x00000000
	.align		4
        /*0004*/ 	.word	0xffffffff
	.align		4
        /*0008*/ 	.word	index@(_ZN7cutlass13device_kernelINS_4gemm6kernel13GemmUniversalIN4cute5tupleIJiiiiEEENS1_10collective13CollectiveMmaINS1_35MainloopSm100TmaUmmaWarpSpecializedILi20ELi2ELi4ENS5_IJNS4_1CILi2EEENSA_ILi1EEESC_EEEEENS5_IJNSA_ILi128EEENSA_ILi192EEENSA_ILi32EEEEEENS_10bfloat16_tENS5_IJlSC_lEEESJ_SK_NS4_8TiledMMAINS4_8MMA_AtomIJNS4_26SM100_MMA_F16BF16_2x1SM_SSISJ_SJ_fLi128ELi192ELNS4_4UMMA5MajorE0ELSP_0ELNSO_7ScaleInE0ELSQ_0EEEEEENS4_6LayoutINS5_IJSC_SC_SC_EEENS5_IJNSA_ILi0EEESV_SV_EEEEENS5_IJNS4_10UnderscoreESY_SY_EEEEENS4_18SM100_TMA_2SM_LOADENS4_14ComposedLayoutINS4_7SwizzleILi2ELi4ELi3EEENS4_18smem_ptr_flag_bitsILi16EEENST_INS5_IJNSA_ILi8EEESH_EEENS5_IJSH_SC_EEEEEEEvNS4_8identityES11_S1B_vS1C_EENS_8epilogue10collective18CollectiveEpilogueINS1E_23Sm100TmaWarpSpecializedILi3ELi2ELi32ELb1ELb0EEEJNS5_IJNSA_ILi64EEESG_SH_EEENS5_IJNST_IS1J_SC_EENST_INS5_IJSH_SB_EEENS5_IJSC_NSA_ILi96EEEEEEEEEEESJ_SK_SJ_SK_NS1E_6fusion15FusionCallbacksIS1I_NS1R_17LinearCombinationISJ_fSJ_fLNS_15FloatRoundStyleE2EEES1K_S1Q_JEEENS4_5SM1004TMEM4LOAD26SM100_TMEM_LOAD_32dp32b32xENS4_13SM90_TMA_LOADES1B_NS4_39AutoVectorizingCopyWithAssumedAlignmentILi128EEENS4_14SM90_TMA_STOREES1B_S23_S23_EEEvvEEEEvNT_6ParamsE)
	.align		4
        /*000c*/ 	.word	index@(__assertfail)
	.align		4
        /*0010*/ 	.word	0x00000000
	.align		4
        /*0014*/ 	.word	0xfffffffe
	.align		4
        /*0018*/ 	.word	0x00000000
	.align		4
        /*001c*/ 	.word	0xfffffffd
	.align		4
        /*0020*/ 	.word	0x00000000
	.align		4
        /*0024*/ 	.word	0xfffffffc


//--------------------- .nv.constant4             --------------------------
	.section	.nv.constant4,"a",@progbits
	.align	8
	.align		8
.nv.constant4:
        /*0000*/ 	.dword	__assertfail
	.align		8
        /*0008*/ 	.dword	__unnamed_1
	.align		8
        /*0010*/ 	.dword	__unnamed_2
	.align		8
        /*0018*/ 	.dword	_ZN39_INTERNAL_235d174d_4_k_cu_4c06f2a7_50944cuda3std3__45__cpo5beginE
	.align		8
        /*0020*/ 	.dword	_ZN39_INTERNAL_235d174d_4_k_cu_4c06f2a7_50944cuda3std3__45__cpo3endE
	.align		8
        /*0028*/ 	.dword	_ZN39_INTERNAL_235d174d_4_k_cu_4c06f2a7_50944cuda3std3__45__cpo6cbeginE
	.align		8
        /*0030*/ 	.dword	_ZN39_INTERNAL_235d174d_4_k_cu_4c06f2a7_50944cuda3std3__45__cpo4cendE
	.align		8
        /*0038*/ 	.dword	_ZN39_INTERNAL_235d174d_4_k_cu_4c06f2a7_50944cuda3std3__441_GLOBAL__N__235d174d_4_k_cu_4c06f2a7_50946ignoreE
	.align		8
        /*0040*/ 	.dword	_ZN39_INTERNAL_235d174d_4_k_cu_4c06f2a7_50944cuda3std3__419piecewise_constructE
	.align		8
        /*0048*/ 	.dword	_ZN39_INTERNAL_235d174d_4_k_cu_4c06f2a7_50944cuda3std3__48in_placeE
	.align		8
        /*0050*/ 	.dword	_ZN39_INTERNAL_235d174d_4_k_cu_4c06f2a7_50944cuda3std6ranges3__45__cpo4swapE
	.align		8
        /*0058*/ 	.dword	_ZN39_INTERNAL_235d174d_4_k_cu_4c06f2a7_50944cuda3std6ranges3__45__cpo9iter_moveE
	.align		8
        /*0060*/ 	.dword	_ZN39_INTERNAL_235d174d_4_k_cu_4c06f2a7_50944cute7productE
	.align		8
        /*0068*/ 	.dword	_ZN39_INTERNAL_235d174d_4_k_cu_4c06f2a7_50944cute1_E
	.align		8
        /*0070*/ 	.dword	$str$25
	.align		8
        /*0078*/ 	.dword	$str$26
	.align		8
        /*0080*/ 	.dword	$str$27
	.align		8
        /*0088*/ 	.dword	$str$28


//--------------------- .text._ZN7cutlass13device_kernelINS_4gemm6kernel13GemmUniversalIN4cute5tupleIJiiiiEEENS1_10collective13CollectiveMmaINS1_35MainloopSm100TmaUmmaWarpSpecializedILi20ELi2ELi4ENS5_IJNS4_1CILi2EEENSA_ILi1EEESC_EEEEENS5_IJNSA_ILi128EEENSA_ILi192EEENSA_ILi32EEEEEENS_10bfloat16_tENS5_IJlSC_lEEESJ_SK_NS4_8TiledMMAINS4_8MMA_AtomIJNS4_26SM100_MMA_F16BF16_2x1SM_SSISJ_SJ_fLi128ELi192ELNS4_4UMMA5MajorE0ELSP_0ELNSO_7ScaleInE0ELSQ_0EEEEEENS4_6LayoutINS5_IJSC_SC_SC_EEENS5_IJNSA_ILi0EEESV_SV_EEEEENS5_IJNS4_10UnderscoreESY_SY_EEEEENS4_18SM100_TMA_2SM_LOADENS4_14ComposedLayoutINS4_7SwizzleILi2ELi4ELi3EEENS4_18smem_ptr_flag_bitsILi16EEENST_INS5_IJNSA_ILi8EEESH_EEENS5_IJSH_SC_EEEEEEEvNS4_8identityES11_S1B_vS1C_EENS_8epilogue10collective18CollectiveEpilogueINS1E_23Sm100TmaWarpSpecializedILi3ELi2ELi32ELb1ELb0EEEJNS5_IJNSA_ILi64EEESG_SH_EEENS5_IJNST_IS1J_SC_EENST_INS5_IJSH_SB_EEENS5_IJSC_NSA_ILi96EEEEEEEEEEESJ_SK_SJ_SK_NS1E_6fusion15FusionCallbacksIS1I_NS1R_17LinearCombinationISJ_fSJ_fLNS_15FloatRoundStyleE2EEES1K_S1Q_JEEENS4_5SM1004TMEM4LOAD26SM100_TMEM_LOAD_32dp32b32xENS4_13SM90_TMA_LOADES1B_NS4_39AutoVectorizingCopyWithAssumedAlignmentILi128EEENS4_14SM90_TMA_STOREES1B_S23_S23_EEEvvEEEEvNT_6ParamsE --------------------------
	.section	.text._ZN7cutlass13device_kernelINS_4gemm6kernel13GemmUniversalIN4cute5tupleIJiiiiEEENS1_10collective13CollectiveMmaINS1_35MainloopSm100TmaUmmaWarpSpecializedILi20ELi2ELi4ENS5_IJNS4_1CILi2EEENSA_ILi1EEESC_EEEEENS5_IJNSA_ILi128EEENSA_ILi192EEENSA_ILi32EEEEEENS_10bfloat16_tENS5_IJlSC_lEEESJ_SK_NS4_8TiledMMAINS4_8MMA_AtomIJNS4_26SM100_MMA_F16BF16_2x1SM_SSISJ_SJ_fLi128ELi192ELNS4_4UMMA5MajorE0ELSP_0ELNSO_7ScaleInE0ELSQ_0EEEEEENS4_6LayoutINS5_IJSC_SC_SC_EEENS5_IJNSA_ILi0EEESV_SV_EEEEENS5_IJNS4_10UnderscoreESY_SY_EEEEENS4_18SM100_TMA_2SM_LOADENS4_14ComposedLayoutINS4_7SwizzleILi2ELi4ELi3EEENS4_18smem_ptr_flag_bitsILi16EEENST_INS5_IJNSA_ILi8EEESH_EEENS5_IJSH_SC_EEEEEEEvNS4_8identityES11_S1B_vS1C_EENS_8epilogue10collective18CollectiveEpilogueINS1E_23Sm100TmaWarpSpecializedILi3ELi2ELi32ELb1ELb0EEEJNS5_IJNSA_ILi64EEESG_SH_EEENS5_IJNST_IS1J_SC_EENST_INS5_IJSH_SB_EEENS5_IJSC_NSA_ILi96EEEEEEEEEEESJ_SK_SJ_SK_NS1E_6fusion15FusionCallbacksIS1I_NS1R_17LinearCombinationISJ_fSJ_fLNS_15FloatRoundStyleE2EEES1K_S1Q_JEEENS4_5SM1004TMEM4LOAD26SM100_TMEM_LOAD_32dp32b32xENS4_13SM90_TMA_LOADES1B_NS4_39AutoVectorizingCopyWithAssumedAlignmentILi128EEENS4_14SM90_TMA_STOREES1B_S23_S23_EEEvvEEEEvNT_6ParamsE,"ax",@progbits
	.align	128
.text._ZN7cutlass13device_kernelINS_4gemm6kernel13GemmUniversalIN4cute5tupleIJiiiiEEENS1_10collective13CollectiveMmaINS1_35MainloopSm100TmaUmmaWarpSpecializedILi20ELi2ELi4ENS5_IJNS4_1CILi2EEENSA_ILi1EEESC_EEEEENS5_IJNSA_ILi128EEENSA_ILi192EEENSA_ILi32EEEEEENS_10bfloat16_tENS5_IJlSC_lEEESJ_SK_NS4_8TiledMMAINS4_8MMA_AtomIJNS4_26SM100_MMA_F16BF16_2x1SM_SSISJ_SJ_fLi128ELi192ELNS4_4UMMA5MajorE0ELSP_0ELNSO_7ScaleInE0ELSQ_0EEEEEENS4_6LayoutINS5_IJSC_SC_SC_EEENS5_IJNSA_ILi0EEESV_SV_EEEEENS5_IJNS4_10UnderscoreESY_SY_EEEEENS4_18SM100_TMA_2SM_LOADENS4_14ComposedLayoutINS4_7SwizzleILi2ELi4ELi3EEENS4_18smem_ptr_flag_bitsILi16EEENST_INS5_IJNSA_ILi8EEESH_EEENS5_IJSH_SC_EEEEEEEvNS4_8identityES11_S1B_vS1C_EENS_8epilogue10collective18CollectiveEpilogueINS1E_23Sm100TmaWarpSpecializedILi3ELi2ELi32ELb1ELb0EEEJNS5_IJNSA_ILi64EEESG_SH_EEENS5_IJNST_IS1J_SC_EENST_INS5_IJSH_SB_EEENS5_IJSC_NSA_ILi96EEEEEEEEEEESJ_SK_SJ_SK_NS1E_6fusion15FusionCallbacksIS1I_NS1R_17LinearCombinationISJ_fSJ_fLNS_15FloatRoundStyleE2EEES1K_S1Q_JEEENS4_5SM1004TMEM4LOAD26SM100_TMEM_LOAD_32dp32b32xENS4_13SM90_TMA_LOADES1B_NS4_39AutoVectorizingCopyWithAssumedAlignmentILi128EEENS4_14SM90_TMA_STOREES1B_S23_S23_EEEvvEEEEvNT_6ParamsE:
        .type           _ZN7cutlass13device_kernelINS_4gemm6kernel13GemmUniversalIN4cute5tupleIJiiiiEEENS1_10collective13CollectiveMmaINS1_35MainloopSm100TmaUmmaWarpSpecializedILi20ELi2ELi4ENS5_IJNS4_1CILi2EEENSA_ILi1EEESC_EEEEENS5_IJNSA_ILi128EEENSA_ILi192EEENSA_ILi32EEEEEENS_10bfloat16_tENS5_IJlSC_lEEESJ_SK_NS4_8TiledMMAINS4_8MMA_AtomIJNS4_26SM100_MMA_F16BF16_2x1SM_SSISJ_SJ_fLi128ELi192ELNS4_4UMMA5MajorE0ELSP_0ELNSO_7ScaleInE0ELSQ_0EEEEEENS4_6LayoutINS5_IJSC_SC_SC_EEENS5_IJNSA_ILi0EEESV_SV_EEEEENS5_IJNS4_10UnderscoreESY_SY_EEEEENS4_18SM100_TMA_2SM_LOADENS4_14ComposedLayoutINS4_7SwizzleILi2ELi4ELi3EEENS4_18smem_ptr_flag_bitsILi16EEENST_INS5_IJNSA_ILi8EEESH_EEENS5_IJSH_SC_EEEEEEEvNS4_8identityES11_S1B_vS1C_EENS_8epilogue10collective18CollectiveEpilogueINS1E_23Sm100TmaWarpSpecializedILi3ELi2ELi32ELb1ELb0EEEJNS5_IJNSA_ILi64EEESG_SH_EEENS5_IJNST_IS1J_SC_EENST_INS5_IJSH_SB_EEENS5_IJSC_NSA_ILi96EEEEEEEEEEESJ_SK_SJ_SK_NS1E_6fusion15FusionCallbacksIS1I_NS1R_17LinearCombinationISJ_fSJ_fLNS_15FloatRoundStyleE2EEES1K_S1Q_JEEENS4_5SM1004TMEM4LOAD26SM100_TMEM_LOAD_32dp32b32xENS4_13SM90_TMA_LOADES1B_NS4_39AutoVectorizingCopyWithAssumedAlignmentILi128EEENS4_14SM90_TMA_STOREES1B_S23_S23_EEEvvEEEEvNT_6ParamsE,@function
        .size           _ZN7cutlass13device_kernelINS_4gemm6kernel13GemmUniversalIN4cute5tupleIJiiiiEEENS1_10collective13CollectiveMmaINS1_35MainloopSm100TmaUmmaWarpSpecializedILi20ELi2ELi4ENS5_IJNS4_1CILi2EEENSA_ILi1EEESC_EEEEENS5_IJNSA_ILi128EEENSA_ILi192EEENSA_ILi32EEEEEENS_10bfloat16_tENS5_IJlSC_lEEESJ_SK_NS4_8TiledMMAINS4_8MMA_AtomIJNS4_26SM100_MMA_F16BF16_2x1SM_SSISJ_SJ_fLi128ELi192ELNS4_4UMMA5MajorE0ELSP_0ELNSO_7ScaleInE0ELSQ_0EEEEEENS4_6LayoutINS5_IJSC_SC_SC_EEENS5_IJNSA_ILi0EEESV_SV_EEEEENS5_IJNS4_10UnderscoreESY_SY_EEEEENS4_18SM100_TMA_2SM_LOADENS4_14ComposedLayoutINS4_7SwizzleILi2ELi4ELi3EEENS4_18smem_ptr_flag_bitsILi16EEENST_INS5_IJNSA_ILi8EEESH_EEENS5_IJSH_SC_EEEEEEEvNS4_8identityES11_S1B_vS1C_EENS_8epilogue10collective18CollectiveEpilogueINS1E_23Sm100TmaWarpSpecializedILi3ELi2ELi32ELb1ELb0EEEJNS5_IJNSA_ILi64EEESG_SH_EEENS5_IJNST_IS1J_SC_EENST_INS5_IJSH_SB_EEENS5_IJSC_NSA_ILi96EEEEEEEEEEESJ_SK_SJ_SK_NS1E_6fusion15FusionCallbacksIS1I_NS1R_17LinearCombinationISJ_fSJ_fLNS_15FloatRoundStyleE2EEES1K_S1Q_JEEENS4_5SM1004TMEM4LOAD26SM100_TMEM_LOAD_32dp32b32xENS4_13SM90_TMA_LOADES1B_NS4_39AutoVectorizingCopyWithAssumedAlignmentILi128EEENS4_14SM90_TMA_STOREES1B_S23_S23_EEEvvEEEEvNT_6ParamsE,(.L_x_233 - _ZN7cutlass13device_kernelINS_4gemm6kernel13GemmUniversalIN4cute5tupleIJiiiiEEENS1_10collective13CollectiveMmaINS1_35MainloopSm100TmaUmmaWarpSpecializedILi20ELi2ELi4ENS5_IJNS4_1CILi2EEENSA_ILi1EEESC_EEEEENS5_IJNSA_ILi128EEENSA_ILi192EEENSA_ILi32EEEEEENS_10bfloat16_tENS5_IJlSC_lEEESJ_SK_NS4_8TiledMMAINS4_8MMA_AtomIJNS4_26SM100_MMA_F16BF16_2x1SM_SSISJ_SJ_fLi128ELi192ELNS4_4UMMA5MajorE0ELSP_0ELNSO_7ScaleInE0ELSQ_0EEEEEENS4_6LayoutINS5_IJSC_SC_SC_EEENS5_IJNSA_ILi0EEESV_SV_EEEEENS5_IJNS4_10UnderscoreESY_SY_EEEEENS4_18SM100_TMA_2SM_LOADENS4_14ComposedLayoutINS4_7SwizzleILi2ELi4ELi3EEENS4_18smem_ptr_flag_bitsILi16EEENST_INS5_IJNSA_ILi8EEESH_EEENS5_IJSH_SC_EEEEEEEvNS4_8identityES11_S1B_vS1C_EENS_8epilogue10collective18CollectiveEpilogueINS1E_23Sm100TmaWarpSpecializedILi3ELi2ELi32ELb1ELb0EEEJNS5_IJNSA_ILi64EEESG_SH_EEENS5_IJNST_IS1J_SC_EENST_INS5_IJSH_SB_EEENS5_IJSC_NSA_ILi96EEEEEEEEEEESJ_SK_SJ_SK_NS1E_6fusion15FusionCallbacksIS1I_NS1R_17LinearCombinationISJ_fSJ_fLNS_15FloatRoundStyleE2EEES1K_S1Q_JEEENS4_5SM1004TMEM4LOAD26SM100_TMEM_LOAD_32dp32b32xENS4_13SM90_TMA_LOADES1B_NS4_39AutoVectorizingCopyWithAssumedAlignmentILi128EEENS4_14SM90_TMA_STOREES1B_S23_S23_EEEvvEEEEvNT_6ParamsE)
        .other          _ZN7cutlass13device_kernelINS_4gemm6kernel13GemmUniversalIN4cute5tupleIJiiiiEEENS1_10collective13CollectiveMmaINS1_35MainloopSm100TmaUmmaWarpSpecializedILi20ELi2ELi4ENS5_IJNS4_1CILi2EEENSA_ILi1EEESC_EEEEENS5_IJNSA_ILi128EEENSA_ILi192EEENSA_ILi32EEEEEENS_10bfloat16_tENS5_IJlSC_lEEESJ_SK_NS4_8TiledMMAINS4_8MMA_AtomIJNS4_26SM100_MMA_F16BF16_2x1SM_SSISJ_SJ_fLi128ELi192ELNS4_4UMMA5MajorE0ELSP_0ELNSO_7ScaleInE0ELSQ_0EEEEEENS4_6LayoutINS5_IJSC_SC_SC_EEENS5_IJNSA_ILi0EEESV_SV_EEEEENS5_IJNS4_10UnderscoreESY_SY_EEEEENS4_18SM100_TMA_2SM_LOADENS4_14ComposedLayoutINS4_7SwizzleILi2ELi4ELi3EEENS4_18smem_ptr_flag_bitsILi16EEENST_INS5_IJNSA_ILi8EEESH_EEENS5_IJSH_SC_EEEEEEEvNS4_8identityES11_S1B_vS1C_EENS_8epilogue10collective18CollectiveEpilogueINS1E_23Sm100TmaWarpSpecializedILi3ELi2ELi32ELb1ELb0EEEJNS5_IJNSA_ILi64EEESG_SH_EEENS5_IJNST_IS1J_SC_EENST_INS5_IJSH_SB_EEENS5_IJSC_NSA_ILi96EEEEEEEEEEESJ_SK_SJ_SK_NS1E_6fusion15FusionCallbacksIS1I_NS1R_17LinearCombinationISJ_fSJ_fLNS_15FloatRoundStyleE2EEES1K_S1Q_JEEENS4_5SM1004TMEM4LOAD26SM100_TMEM_LOAD_32dp32b32xENS4_13SM90_TMA_LOADES1B_NS4_39AutoVectorizingCopyWithAssumedAlignmentILi128EEENS4_14SM90_TMA_STOREES1B_S23_S23_EEEvvEEEEvNT_6ParamsE,@"STO_CUDA_ENTRY STV_DEFAULT"
_ZN7cutlass13device_kernelINS_4gemm6kernel13GemmUniversalIN4cute5tupleIJiiiiEEENS1_10collective13CollectiveMmaINS1_35MainloopSm100TmaUmmaWarpSpecializedILi20ELi2ELi4ENS5_IJNS4_1CILi2EEENSA_ILi1EEESC_EEEEENS5_IJNSA_ILi128EEENSA_ILi192EEENSA_ILi32EEEEEENS_10bfloat16_tENS5_IJlSC_lEEESJ_SK_NS4_8TiledMMAINS4_8MMA_AtomIJNS4_26SM100_MMA_F16BF16_2x1SM_SSISJ_SJ_fLi128ELi192ELNS4_4UMMA5MajorE0ELSP_0ELNSO_7ScaleInE0ELSQ_0EEEEEENS4_6LayoutINS5_IJSC_SC_SC_EEENS5_IJNSA_ILi0EEESV_SV_EEEEENS5_IJNS4_10UnderscoreESY_SY_EEEEENS4_18SM100_TMA_2SM_LOADENS4_14ComposedLayoutINS4_7SwizzleILi2ELi4ELi3EEENS4_18smem_ptr_flag_bitsILi16EEENST_INS5_IJNSA_ILi8EEESH_EEENS5_IJSH_SC_EEEEEEEvNS4_8identityES11_S1B_vS1C_EENS_8epilogue10collective18CollectiveEpilogueINS1E_23Sm100TmaWarpSpecializedILi3ELi2ELi32ELb1ELb0EEEJNS5_IJNSA_ILi64EEESG_SH_EEENS5_IJNST_IS1J_SC_EENST_INS5_IJSH_SB_EEENS5_IJSC_NSA_ILi96EEEEEEEEEEESJ_SK_SJ_SK_NS1E_6fusion15FusionCallbacksIS1I_NS1R_17LinearCombinationISJ_fSJ_fLNS_15FloatRoundStyleE2EEES1K_S1Q_JEEENS4_5SM1004TMEM4LOAD26SM100_TMEM_LOAD_32dp32b32xENS4_13SM90_TMA_LOADES1B_NS4_39AutoVectorizingCopyWithAssumedAlignmentILi128EEENS4_14SM90_TMA_STOREES1B_S23_S23_EEEvvEEEEvNT_6ParamsE:
[----:B------:R-:W1:Y:S01]  /*0000*/  LDC R1, c[0x0][0x37c] ;  /* 0x0000df00ff017b82 */ /* 0x000e620000000800 */
[----:B------:R-:W2:Y:S01]  /*0010*/  S2R R105, SR_TID.X ;  /* 0x0000000000697919 */ /* 0x000ea20000002100 */
[----:B------:R-:W3:Y:S06]  /*0020*/  LDCU.64 UR4, c[0x0][0x890] ;  /* 0x00011200ff0477ac */ /* 0x000eec0008000a00 */
[----:B------:R-:W4:Y:S01]  /*0030*/  S2UR UR37, SR_CgaCtaId ;  /* 0x00000000002579c3 */ /* 0x000f220000008800 */
[----:B------:R-:W-:Y:S02]  /*0040*/  PRMT R92, RZ, 0x7610, R92 ;  /* 0x00007610ff5c7816 */ /* 0x000fe4000000005c */
[----:B------:R-:W-:Y:S01]  /*0050*/  ELECT P1, URZ, PT ;  /* 0x0000000000ff782f */ /* 0x000fe20003820000 */
[----:B------:R-:W1:Y:S01]  /*0060*/  LDCU.64 UR46, c[0x0][0x358] ;  /* 0x00006b00ff2e77ac */ /* 0x000e620008000a00 */
[----:B---3--:R-:W-:-:S04]  /*0070*/  UISETP.NE.U32.AND UP0, UPT, UR4, URZ, UPT ;  /* 0x000000ff0400728c */ /* 0x008fc8000bf05070 */
[----:B------:R-:W-:Y:S02]  /*0080*/  UISETP.NE.AND.EX UP0, UPT, UR5, URZ, UPT, UP0 ;  /* 0x000000ff0500728c */ /* 0x000fe4000bf05300 */
[----:B----4-:R-:W-:Y:S02]  /*0090*/  ULOP3.LUT UR9, UR37, 0x1, URZ, 0xc0, !UPT ;  /* 0x0000000125097892 */ /* 0x010fe4000f8ec0ff */
[----:B------:R-:W-:Y:S01]  /*00a0*/  ULOP3.LUT UR8, UR37, 0x1, URZ, 0x3c, !UPT ;  /* 0x0000000125087892 */ /* 0x000fe2000f8e3cff */
[----:B--2---:R-:W-:-:S05]  /*00b0*/  SHF.R.U32.HI R96, RZ, 0x5, R105 ;  /* 0x00000005ff607819 */ /* 0x004fca0000011669 */
[----:B------:R-:W2:Y:S02]  /*00c0*/  SHFL.IDX PT, R0, R96, RZ, 0x1f ;  /* 0x00001fff60007589 */ /* 0x000ea400000e0000 */
[----:B--2---:R-:W-:Y:S01]  /*00d0*/  R2UR UR10, R0 ;  /* 0x00000000000a72ca */ /* 0x004fe200000e0000 */
[----:B-1----:R-:W-:-:S14]  /*00e0*/  BRA.U UP0, `(.L_x_0) ;  /* 0x00000001002c7547 */ /* 0x002fdc000b800000 */
[----:B------:R-:W1:Y:S02]  /*00f0*/  LDCU.64 UR6, c[0x0][0x888] ;  /* 0x00011100ff0677ac */ /* 0x000e640008000a00 */
[----:B-1----:R-:W-:-:S04]  /*0100*/  UISETP.NE.U32.AND UP0, UPT, UR6, URZ, UPT ;  /* 0x000000ff0600728c */ /* 0x002fc8000bf05070 */
[----:B------:R-:W-:-:S09]  /*0110*/  UISETP.NE.AND.EX UP0, UPT, UR7, URZ, UPT, UP0 ;  /* 0x000000ff0700728c */ /* 0x000fd2000bf05300 */
[----:B------:R-:W-:Y:S05]  /*0120*/  BRA.U !UP0, `(.L_x_1) ;  /* 0x0000000108107547 */ /* 0x000fea000b800000 */
[----:B------:R-:W1:Y:S02]  /*0130*/  LDC.64 R2, c[0x0][0x888] ;  /* 0x00022200ff027b82 */ /* 0x000e640000000a00 */
[----:B-1----:R1:W5:Y:S01]  /*0140*/  LDG.E R49, desc[UR46][R2.64] ;  /* 0x0000002e02317981 */ /* 0x002362000c1e1900 */
[----:B------:R-:W-:Y:S01]  /*0150*/  HFMA2 R92, -RZ, RZ, 0, 5.9604644775390625e-08 ;  /* 0x00000001ff5c7431 */ /* 0x000fe200000001ff */
[----:B------:R-:W-:Y:S05]  /*0160*/  BRA `(.L_x_0) ;  /* 0x00000000000c7947 */ /* 0x000fea0003800000 */
.L_x_1:
[----:B------:R-:W1:Y:S01]  /*0170*/  LDCU UR6, c[0x0][0x880] ;  /* 0x00011000ff0677ac */ /* 0x000e620008000800 */
[----:B------:R-:W-:Y:S01]  /*0180*/  HFMA2 R92, -RZ, RZ, 0, 5.9604644775390625e-08 ;  /* 0x00000001ff5c7431 */ /* 0x000fe200000001ff */
[----:B-1----:R-:W-:-:S07]  /*0190*/  MOV R49, UR6 ;  /* 0x0000000600317c02 */ /* 0x002fce0008000f00 */
.L_x_0:
[----:B------:R-:W2:Y:S02]  /*01a0*/  LDCU.64 UR6, c[0x0][0x8b0] ;  /* 0x00011600ff0677ac */ /* 0x000ea40008000a00 */
[----:B--2---:R-:W-:-:S04]  /*01b0*/  UISETP.NE.U32.AND UP0, UPT, UR6, URZ, UPT ;  /* 0x000000ff0600728c */ /* 0x004fc8000bf05070 */
[----:B------:R-:W-:-:S09]  /*01c0*/  UISETP.NE.AND.EX UP0, UPT, UR7, URZ, UPT, UP0 ;  /* 0x000000ff0700728c */ /* 0x000fd2000bf05300 */
[----:B------:R-:W-:Y:S05]  /*01d0*/  BRA.U UP0, `(.L_x_2) ;  /* 0x0000000100247547 */ /* 0x000fea000b800000 */
[----:B------:R-:W2:Y:S02]  /*01e0*/  LDCU.64 UR6, c[0x0][0x8a8] ;  /* 0x00011500ff0677ac */ /* 0x000ea40008000a00 */
[----:B--2---:R-:W-:-:S04]  /*01f0*/  UISETP.NE.U32.AND UP0, UPT, UR6, URZ, UPT ;  /* 0x000000ff0600728c */ /* 0x004fc8000bf05070 */
[----:B------:R-:W-:-:S09]  /*0200*/  UISETP.NE.AND.EX UP0, UPT, UR7, URZ, UPT, UP0 ;  /* 0x000000ff0700728c */ /* 0x000fd2000bf05300 */
[----:B------:R-:W-:Y:S05]  /*0210*/  BRA.U !UP0, `(.L_x_3) ;  /* 0x00000001080c7547 */ /* 0x000fea000b800000 */
[----:B------:R-:W2:Y:S02]  /*0220*/  LDC.64 R46, c[0x0][0x8a8] ;  /* 0x00022a00ff2e7b82 */ /* 0x000ea40000000a00 */
[----:B--2---:R2:W5:Y:S01]  /*0230*/  LDG.E R46, desc[UR46][R46.64] ;  /* 0x0000002e2e2e7981 */ /* 0x004562000c1e1900 */
[----:B------:R-:W-:Y:S05]  /*0240*/  BRA `(.L_x_2) ;  /* 0x0000000000087947 */ /* 0x000fea0003800000 */
.L_x_3:
[----:B------:R-:W2:Y:S02]  /*0250*/  LDCU UR6, c[0x0][0x8a0] ;  /* 0x00011400ff0677ac */ /* 0x000ea40008000800 */
[----:B--2---:R-:W-:Y:S02]  /*0260*/  MOV R46, UR6 ;  /* 0x00000006002e7c02 */ /* 0x004fe40008000f00 */
.L_x_2:
[----:B------:R-:W-:Y:S01]  /*0270*/  IMAD.U32 R0, RZ, RZ, UR10 ;  /* 0x0000000aff007e24 */ /* 0x000fe2000f8e00ff */
[----:B------:R-:W-:Y:S04]  /*0280*/  BSSY.RECONVERGENT B0, `(.L_x_4) ;  /* 0x000000c000007945 */ /* 0x000fe80003800200 */
[C---:B------:R-:W-:Y:S02]  /*0290*/  ISETP.NE.OR P2, PT, R0.reuse, 0x1, !P1 ;  /* 0x000000010000780c */ /* 0x040fe40004f45670 */
[----:B------:R-:W-:-:S11]  /*02a0*/  ISETP.NE.OR P0, PT, R0, 0x3, !P1 ;  /* 0x000000030000780c */ /* 0x000fd60004f05670 */
[----:B------:R-:W-:Y:S05]  /*02b0*/  @P2 BRA `(.L_x_5) ;  /* 0x0000000000202947 */ /* 0x000fea0003800000 */
[----:B------:R-:W3:Y:S02]  /*02c0*/  LDCU.64 UR6, c[0x0][0x348] ;  /* 0x00006900ff0677ac */ /* 0x000ee40008000a00 */
[----:B---3--:R-:W-:Y:S02]  /*02d0*/  UIADD3 UR12, UP1, UPT, UR6, 0x80, URZ ;  /* 0x00000080060c7890 */ /* 0x008fe4000ff3e0ff */
[----:B------:R-:W-:Y:S02]  /*02e0*/  UIADD3 UR6, UP0, UPT, UR6, 0x180, URZ ;  /* 0x0000018006067890 */ /* 0x000fe4000ff1e0ff */
[----:B------:R-:W-:Y:S02]  /*02f0*/  UIADD3.X UR13, UPT, UPT, URZ, UR7, URZ, UP1, !UPT ;  /* 0x00000007ff0d7290 */ /* 0x000fe40008ffe4ff */
[----:B------:R-:W-:-:S07]  /*0300*/  UIADD3.X UR7, UPT, UPT, URZ, UR7, URZ, UP0, !UPT ;  /* 0x00000007ff077290 */ /* 0x000fce00087fe4ff */
[----:B------:R3:W-:Y:S02]  /*0310*/  UTMACCTL.PF [UR12] ;  /* 0x000000000c0079b9 */ /* 0x0007e40008040000 */
[----:B------:R3:W-:Y:S02]  /*0320*/  UTMACCTL.PF [UR6] ;  /* 0x00000000060079b9 */ /* 0x0007e40008040000 */
[----:B---3--:R-:W-:Y:S01]  /*0330*/  NOP ;  /* 0x0000000000007918 */ /* 0x008fe20000000000 */
.L_x_5:
[----:B------:R-:W-:Y:S05]  /*0340*/  BSYNC.RECONVERGENT B0 ;  /* 0x0000000000007941 */ /* 0x000fea0003800200 */
.L_x_4:
[----:B------:R-:W-:Y:S04]  /*0350*/  BSSY.RECONVERGENT B0, `(.L_x_6) ;  /* 0x000000a000007945 */ /* 0x000fe80003800200 */
        /* <DEDUP_REMOVED lines=9> */
.L_x_7:
[----:B------:R-:W-:Y:S05]  /*03f0*/  BSYNC.RECONVERGENT B0 ;  /* 0x0000000000007941 */ /* 0x000fea0003800200 */
.L_x_6:
[----:B------:R-:W3:Y:S01]  /*0400*/  LDCU.64 UR6, c[0x0][0x888] ;  /* 0x00011100ff0677ac */ /* 0x000ee20008000a00 */
[----:B------:R-:W-:Y:S02]  /*0410*/  UISETP.EQ.U32.AND UP1, UPT, UR4, URZ, UPT ;  /* 0x000000ff0400728c */ /* 0x000fe4000bf22070 */
[----:B------:R-:W-:Y:S02]  /*0420*/  UPLOP3.LUT UP5, UPT, UPT, UPT, UPT, 0x80, 0x8 ;  /* 0x000000000008789c */ /* 0x000fe40003faf070 */
[----:B---3--:R-:W-:-:S04]  /*0430*/  UISETP.NE.U32.AND UP0, UPT, UR6, URZ, UPT ;  /* 0x000000ff0600728c */ /* 0x008fc8000bf05070 */
[----:B------:R-:W-:-:S04]  /*0440*/  UISETP.NE.AND.EX UP0, UPT, UR7, URZ, UPT, UP0 ;  /* 0x000000ff0700728c */ /* 0x000fc8000bf05300 */
[----:B------:R-:W-:-:S04]  /*0450*/  UISETP.EQ.OR.EX UP2, UPT, UR5, URZ, !UP0, UP1 ;  /* 0x000000ff0500728c */ /* 0x000fc8000c742710 */
[----:B------:R-:W-:-:S05]  /*0460*/  UP2UR UR51, UPR, URZ, 0x4 ;  /* 0x00000004ff337883 */ /* 0x000fca0008000000 */
[----:B------:R-:W-:Y:S07]  /*0470*/  BRA.U !UP2, `(.L_x_8) ;  /* 0x000000010a207547 */ /* 0x000fee000b800000 */
[----:B------:R-:W-:Y:S01]  /*0480*/  UISETP.NE.U32.AND UP2, UPT, UR4, URZ, UPT ;  /* 0x000000ff0400728c */ /* 0x000fe2000bf45070 */
[----:B-----5:R-:W-:Y:S01]  /*0490*/  FSETP.NEU.AND P0, PT, R49, RZ, PT ;  /* 0x000000ff3100720b */ /* 0x020fe20003f0d000 */
[----:B------:R-:W-:Y:S02]  /*04a0*/  USEL UR4, URZ, 0xffffffff, UP0 ;  /* 0xffffffffff047887 */ /* 0x000fe40008000000 */
[----:B------:R-:W-:-:S10]  /*04b0*/  UISETP.NE.AND.EX UP2, UPT, UR5, URZ, UPT, UP2 ;  /* 0x000000ff0500728c */ /* 0x000fd4000bf45320 */
[----:B------:R-:W-:Y:S01]  /*04c0*/  VOTEU.ANY UP1, P0 ;  /* 0x0000000000ff7886 */ /* 0x000fe20000020100 */
[----:B------:R-:W-:-:S04]  /*04d0*/  @!UP2 USEL UR4, URZ, 0xffffffff, UP1 ;  /* 0xffffffffff04a887 */ /* 0x000fc80008800000 */
[----:B------:R-:W-:-:S04]  /*04e0*/  ULOP3.LUT UR4, UR4, 0x1, URZ, 0xc0, !UPT ;  /* 0x0000000104047892 */ /* 0x000fc8000f8ec0ff */
[----:B------:R-:W-:-:S11]  /*04f0*/  UISETP.NE.U32.AND UP5, UPT, UR4, 0x1, UPT ;  /* 0x000000010400788c */ /* 0x000fd6000bfa5070 */
.L_x_8:
[----:B------:R-:W3:Y:S01]  /*0500*/  SHFL.IDX PT, R0, R96, RZ, 0x1f ;  /* 0x00001fff60007589 */ /* 0x000ee200000e0000 */
[----:B------:R-:W-:-:S04]  /*0510*/  UISETP.NE.AND UP1, UPT, UR10, 0x2, UPT ;  /* 0x000000020a00788c */ /* 0x000fc8000bf25270 */
[----:B------:R-:W-:Y:S02]  /*0520*/  UISETP.EQ.AND UP2, UPT, UR9, URZ, !UP1 ;  /* 0x000000ff0900728c */ /* 0x000fe4000cf42270 */
[----:B------:R-:W-:-:S04]  /*0530*/  USEL UR6, URZ, 0x1, UP1 ;  /* 0x00000001ff067887 */ /* 0x000fc80008800000 */
[----:B------:R-:W-:Y:S02]  /*0540*/  PLOP3.LUT P5, PT, P1, PT, UP2, 0x80, 0x8 ;  /* 0x000000000008781c */ /* 0x000fe40000faf028 */
[----:B---3--:R-:W-:-:S13]  /*0550*/  ISETP.NE.AND P0, PT, R0, RZ, PT ;  /* 0x000000ff0000720c */ /* 0x008fda0003f05270 */
[----:B------:R-:W-:Y:S05]  /*0560*/  @P0 BRA `(.L_x_9) ;  /* 0x0000000000d00947 */ /* 0x000fea0003800000 */
[----:B------:R-:W-:Y:S01]  /*0570*/  ELECT P0, URZ, PT ;  /* 0x0000000000ff782f */ /* 0x000fe20003800000 */
[----:B------:R-:W-:-:S12]  /*0580*/  BSSY.RECONVERGENT B0, `(.L_x_9) ;  /* 0x0000032000007945 */ /* 0x000fd80003800200 */
[----:B------:R-:W-:Y:S05]  /*0590*/  @!P0 BRA `(.L_x_10) ;  /* 0x0000000000c08947 */ /* 0x000fea0003800000 */
[----:B------:R-:W-:Y:S01]  /*05a0*/  UMOV UR5, 0x400 ;  /* 0x0000040000057882 */ /* 0x000fe20000000000 */
[----:B------:R-:W-:Y:S01]  /*05b0*/  UMOV UR4, 0x1 ;  /* 0x0000000100047882 */ /* 0x000fe20000000000 */
[----:B------:R-:W-:Y:S02]  /*05c0*/  ULEA UR5, UR37, UR5, 0x18 ;  /* 0x0000000525057291 */ /* 0x000fe4000f8ec0ff */
[----:B------:R-:W-:-:S04]  /*05d0*/  UIADD3 UR12, UPT, UPT, -UR4, 0x100000, URZ ;  /* 0x00100000040c7890 */ /* 0x000fc8000fffe1ff */
[----:B------:R-:W-:Y:S02]  /*05e0*/  USHF.L.U32 UR13, UR12, 0xb, URZ ;  /* 0x0000000b0c0d7899 */ /* 0x000fe400080006ff */
[----:B------:R-:W-:Y:S01]  /*05f0*/  USHF.L.U32 UR12, UR12, 0x1, URZ ;  /* 0x000000010c0c7899 */ /* 0x000fe200080006ff */
[----:B------:R-:W3:Y:S11]  /*0600*/  FENCE.VIEW.ASYNC.S ;  /* 0x00000000000073c6 */ /* 0x000ef60000000000 */
[----:B---3--:R3:W4:Y:S01]  /*0610*/  SYNCS.EXCH.64 URZ, [UR5], UR12 ;  /* 0x0000000c05ff75b2 */ /* 0x0087220008000100 */
[----:B------:R3:W1:Y:S01]  /*0620*/  SYNCS.EXCH.64 URZ, [UR5+0xa0], UR12 ;  /* 0x0000a00c05ff75b2 */ /* 0x0006620008000100 */
        /* <DEDUP_REMOVED lines=37> */
[----:B------:R3:W1:Y:S02]  /*0880*/  SYNCS.EXCH.64 URZ, [UR5+0x138], UR12 ;  /* 0x0001380c05ff75b2 */ /* 0x0006640008000100 */
[----:B---34-:R-:W-:Y:S01]  /*0890*/  NOP ;  /* 0x0000000000007918 */ /* 0x018fe20000000000 */
.L_x_10:
[----:B------:R-:W-:Y:S05]  /*08a0*/  BSYNC.RECONVERGENT B0 ;  /* 0x0000000000007941 */ /* 0x000fea0003800200 */
.L_x_9:
[----:B------:R-:W3:Y:S01]  /*08b0*/  SHFL.IDX PT, R0, R96, RZ, 0x1f ;  /* 0x00001fff60007589 */ /* 0x000ee200000e0000 */
[----:B------:R-:W-:Y:S01]  /*08c0*/  NOP ;  /* 0x0000000000007918 */ /* 0x000fe20000000000 */
[----:B---3--:R-:W-:-:S13]  /*08d0*/  ISETP.NE.AND P0, PT, R0, 0x1, PT ;  /* 0x000000010000780c */ /* 0x008fda0003f05270 */
[----:B------:R-:W-:Y:S05]  /*08e0*/  @P0 BRA `(.L_x_11) ;  /* 0x00000000004c0947 */ /* 0x000fea0003800000 */
[----:B------:R-:W-:Y:S01]  /*08f0*/  UMOV UR7, 0x400 ;  /* 0x0000040000077882 */ /* 0x000fe20000000000 */
[----:B------:R-:W-:Y:S01]  /*0900*/  UMOV UR5, 0x20 ;  /* 0x0000002000057882 */ /* 0x000fe20000000000 */
[----:B------:R-:W-:Y:S01]  /*0910*/  UMOV UR4, 0x80 ;  /* 0x0000008000047882 */ /* 0x000fe20000000000 */
[----:B------:R-:W-:Y:S02]  /*0920*/  ULEA UR7, UR37, UR7, 0x18 ;  /* 0x0000000725077291 */ /* 0x000fe4000f8ec0ff */
[----:B------:R-:W-:-:S04]  /*0930*/  UIADD3 UR12, UPT, UPT, -UR5, 0x100000, URZ ;  /* 0x00100000050c7890 */ /* 0x000fc8000fffe1ff */
[----:B------:R-:W-:Y:S02]  /*0940*/  USHF.L.U32 UR13, UR12, 0xb, URZ ;  /* 0x0000000b0c0d7899 */ /* 0x000fe400080006ff */
[----:B------:R-:W-:Y:S02]  /*0950*/  USHF.L.U32 UR12, UR12, 0x1, URZ ;  /* 0x000000010c0c7899 */ /* 0x000fe400080006ff */
[----:B------:R-:W-:-:S04]  /*0960*/  UIADD3 UR4, UPT, UPT, -UR4, 0x100000, URZ ;  /* 0x0010000004047890 */ /* 0x000fc8000fffe1ff */
[----:B------:R-:W-:Y:S02]  /*0970*/  USHF.L.U32 UR5, UR4, 0xb, URZ ;  /* 0x0000000b04057899 */ /* 0x000fe400080006ff */
[----:B------:R-:W-:Y:S01]  /*0980*/  USHF.L.U32 UR4, UR4, 0x1, URZ ;  /* 0x0000000104047899 */ /* 0x000fe200080006ff */
[----:B------:R-:W-:Y:S01]  /*0990*/  ELECT P0, URZ, PT ;  /* 0x0000000000ff782f */ /* 0x000fe20003800000 */
[----:B------:R-:W3:Y:S02]  /*09a0*/  FENCE.VIEW.ASYNC.S ;  /* 0x00000000000073c6 */ /* 0x000ee40000000000 */
[----:B---3--:R3:W4:Y:S08]  /*09b0*/  SYNCS.EXCH.64 URZ, [UR7+0x140], UR12 ;  /* 0x0001400c07ff75b2 */ /* 0x0087300008000100 */
[----:B------:R3:W1:Y:S01]  /*09c0*/  SYNCS.EXCH.64 URZ, [UR7+0x158], UR4 ;  /* 0x0001580407ff75b2 */ /* 0x0006620008000100 */
[----:B------:R3:W1:Y:S01]  /*09d0*/  SYNCS.EXCH.64 URZ, [UR7+0x148], UR12 ;  /* 0x0001480c07ff75b2 */ /* 0x0006620008000100 */
[----:B------:R3:W1:Y:S01]  /*09e0*/  SYNCS.EXCH.64 URZ, [UR7+0x160], UR4 ;  /* 0x0001600407ff75b2 */ /* 0x0006620008000100 */
[----:B------:R3:W1:Y:S01]  /*09f0*/  SYNCS.EXCH.64 URZ, [UR7+0x150], UR12 ;  /* 0x0001500c07ff75b2 */ /* 0x0006620008000100 */
[----:B------:R3:W1:Y:S01]  /*0a00*/  SYNCS.EXCH.64 URZ, [UR7+0x168], UR4 ;  /* 0x0001680407ff75b2 */ /* 0x0006620008000100 */
[----:B------:R-:W-:Y:S01]  /*0a10*/  NOP ;  /* 0x0000000000007918 */ /* 0x000fe20000000000 */
.L_x_11:
[----:B------:R-:W2:Y:S01]  /*0a20*/  SHFL.IDX PT, R0, R96, RZ, 0x1f ;  /* 0x00001fff60007589 */ /* 0x000ea200000e0000 */
[----:B------:R-:W-:Y:S01]  /*0a30*/  NOP ;  /* 0x0000000000007918 */ /* 0x000fe20000000000 */
[----:B--2---:R-:W-:-:S13]  /*0a40*/  ISETP.NE.AND P0, PT, R0, 0x3, PT ;  /* 0x000000030000780c */ /* 0x004fda0003f05270 */
[----:B------:R-:W-:Y:S05]  /*0a50*/  @P0 BRA `(.L_x_12) ;  /* 0x00000000002c0947 */ /* 0x000fea0003800000 */
[----:B---3--:R-:W-:Y:S01]  /*0a60*/  UMOV UR5, 0x400 ;  /* 0x0000040000057882 */ /* 0x008fe20000000000 */
[----:B------:R-:W-:Y:S01]  /*0a70*/  UMOV UR4, 0x20 ;  /* 0x0000002000047882 */ /* 0x000fe20000000000 */
[----:B------:R-:W-:Y:S02]  /*0a80*/  ULEA UR5, UR37, UR5, 0x18 ;  /* 0x0000000525057291 */ /* 0x000fe4000f8ec0ff */
[----:B------:R-:W-:-:S04]  /*0a90*/  UIADD3 UR12, UPT, UPT, -UR4, 0x100000, URZ ;  /* 0x00100000040c7890 */ /* 0x000fc8000fffe1ff */
[----:B------:R-:W-:Y:S02]  /*0aa0*/  USHF.L.U32 UR13, UR12, 0xb, URZ ;  /* 0x0000000b0c0d7899 */ /* 0x000fe400080006ff */
[----:B------:R-:W-:Y:S01]  /*0ab0*/  USHF.L.U32 UR12, UR12, 0x1, URZ ;  /* 0x000000010c0c7899 */ /* 0x000fe200080006ff */
[----:B------:R-:W-:Y:S01]  /*0ac0*/  ELECT P0, URZ, PT ;  /* 0x0000000000ff782f */ /* 0x000fe20003800000 */
[----:B------:R-:W2:Y:S10]  /*0ad0*/  FENCE.VIEW.ASYNC.S ;  /* 0x00000000000073c6 */ /* 0x000eb40000000000 */
[----:B--2---:R2:W3:Y:S01]  /*0ae0*/  SYNCS.EXCH.64 URZ, [UR5+0x170], UR12 ;  /* 0x0001700c05ff75b2 */ /* 0x0044e20008000100 */
[----:B------:R2:W1:Y:S01]  /*0af0*/  SYNCS.EXCH.64 URZ, [UR5+0x178], UR12 ;  /* 0x0001780c05ff75b2 */ /* 0x0004620008000100 */
[----:B------:R-:W-:Y:S01]  /*0b00*/  NOP ;  /* 0x0000000000007918 */ /* 0x000fe20000000000 */
.L_x_12:
[----:B------:R-:W4:Y:S01]  /*0b10*/  SHFL.IDX PT, R0, R96, RZ, 0x1f ;  /* 0x00001fff60007589 */ /* 0x000f2200000e0000 */
[----:B------:R-:W-:Y:S01]  /*0b20*/  NOP ;  /* 0x0000000000007918 */ /* 0x000fe20000000000 */
[----:B----4-:R-:W-:-:S13]  /*0b30*/  ISETP.NE.AND P0, PT, R0, 0x4, PT ;  /* 0x000000040000780c */ /* 0x010fda0003f05270 */
[----:B------:R-:W-:Y:S05]  /*0b40*/  @P0 BRA `(.L_x_13) ;  /* 0x0000000000480947 */ /* 0x000fea0003800000 */
[----:B---3--:R-:W-:Y:S01]  /*0b50*/  UMOV UR7, 0x1e0 ;  /* 0x000001e000077882 */ /* 0x008fe20000000000 */
[----:B--2---:R-:W-:Y:S01]  /*0b60*/  UMOV UR5, 0x400 ;  /* 0x0000040000057882 */ /* 0x004fe20000000000 */
[----:B------:R-:W-:Y:S01]  /*0b70*/  USEL UR7, UR7, 0x1a0, UP5 ;  /* 0x000001a007077887 */ /* 0x000fe2000a800000 */
        /* <DEDUP_REMOVED lines=9> */
[----:B------:R-:W2:Y:S02]  /*0c10*/  FENCE.VIEW.ASYNC.S ;  /* 0x00000000000073c6 */ /* 0x000ea40000000000 */
[----:B--2---:R4:W2:Y:S08]  /*0c20*/  SYNCS.EXCH.64 URZ, [UR5+0x180], UR12 ;  /* 0x0001800c05ff75b2 */ /* 0x0048b00008000100 */
[----:B------:R4:W3:Y:S01]  /*0c30*/  SYNCS.EXCH.64 URZ, [UR5+0x190], UR14 ;  /* 0x0001900e05ff75b2 */ /* 0x0008e20008000100 */
[----:B------:R4:W1:Y:S01]  /*0c40*/  SYNCS.EXCH.64 URZ, [UR5+0x188], UR12 ;  /* 0x0001880c05ff75b2 */ /* 0x0008620008000100 */
[----:B------:R4:W1:Y:S02]  /*0c50*/  SYNCS.EXCH.64 URZ, [UR5+0x198], UR14 ;  /* 0x0001980e05ff75b2 */ /* 0x0008640008000100 */
[----:B----4-:R-:W-:Y:S01]  /*0c60*/  NOP ;  /* 0x0000000000007918 */ /* 0x010fe20000000000 */
.L_x_13:
[----:B------:R-:W4:Y:S01]  /*0c70*/  SHFL.IDX PT, R0, R96, RZ, 0x1f ;  /* 0x00001fff60007589 */ /* 0x000f2200000e0000 */
[----:B------:R-:W-:Y:S01]  /*0c80*/  NOP ;  /* 0x0000000000007918 */ /* 0x000fe20000000000 */
[----:B----4-:R-:W-:-:S13]  /*0c90*/  ISETP.NE.AND P0, PT, R0, 0x5, PT ;  /* 0x000000050000780c */ /* 0x010fda0003f05270 */
[----:B------:R-:W-:Y:S05]  /*0ca0*/  @P0 BRA `(.L_x_14) ;  /* 0x0000000000540947 */ /* 0x000fea0003800000 */
[----:B---3--:R-:W-:Y:S01]  /*0cb0*/  UMOV UR7, 0x400 ;  /* 0x0000040000077882 */ /* 0x008fe20000000000 */
[----:B--2---:R-:W-:Y:S01]  /*0cc0*/  UMOV UR5, 0x1 ;  /* 0x0000000100057882 */ /* 0x004fe20000000000 */
        /* <DEDUP_REMOVED lines=13> */
[----:B------:R4:W1:Y:S01]  /*0da0*/  SYNCS.EXCH.64 URZ, [UR7+0x1c8], UR4 ;  /* 0x0001c80407ff75b2 */ /* 0x0008620008000100 */
[----:B------:R4:W1:Y:S01]  /*0db0*/  SYNCS.EXCH.64 URZ, [UR7+0x1b0], UR12 ;  /* 0x0001b00c07ff75b2 */ /* 0x0008620008000100 */
[----:B------:R4:W1:Y:S01]  /*0dc0*/  SYNCS.EXCH.64 URZ, [UR7+0x1d0], UR4 ;  /* 0x0001d00407ff75b2 */ /* 0x0008620008000100 */
[----:B------:R4:W1:Y:S01]  /*0dd0*/  SYNCS.EXCH.64 URZ, [UR7+0x1b8], UR12 ;  /* 0x0001b80c07ff75b2 */ /* 0x0008620008000100 */
[----:B------:R4:W1:Y:S02]  /*0de0*/  SYNCS.EXCH.64 URZ, [UR7+0x1d8], UR4 ;  /* 0x0001d80407ff75b2 */ /* 0x0008640008000100 */
[----:B----4-:R-:W-:Y:S01]  /*0df0*/  NOP ;  /* 0x0000000000007918 */ /* 0x010fe20000000000 */
.L_x_14:
[----:B------:R-:W4:Y:S01]  /*0e00*/  SHFL.IDX PT, R0, R96, RZ, 0x1f ;  /* 0x00001fff60007589 */ /* 0x000f2200000e0000 */
[----:B------:R-:W-:Y:S01]  /*0e10*/  ISETP.NE.OR P1, PT, RZ, UR10, !P1 ;  /* 0x0000000aff007c0c */ /* 0x000fe2000cf25670 */
[----:B------:R-:W-:Y:S01]  /*0e20*/  NOP ;  /* 0x0000000000007918 */ /* 0x000fe20000000000 */
[----:B----4-:R-:W-:-:S13]  /*0e30*/  ISETP.NE.AND P0, PT, R0, 0x3, PT ;  /* 0x000000030000780c */ /* 0x010fda0003f05270 */
[----:B------:R-:W-:Y:S05]  /*0e40*/  @P0 BRA `(.L_x_15) ;  /* 0x0000000000340947 */ /* 0x000fea0003800000 */
[----:B--23--:R-:W-:Y:S01]  /*0e50*/  UMOV UR5, 0x400 ;  /* 0x0000040000057882 */ /* 0x00cfe20000000000 */
[----:B------:R-:W-:Y:S01]  /*0e60*/  UMOV UR4, 0x20 ;  /* 0x0000002000047882 */ /* 0x000fe20000000000 */
[----:B------:R-:W-:Y:S02]  /*0e70*/  ULEA UR5, UR37, UR5, 0x18 ;  /* 0x0000000525057291 */ /* 0x000fe4000f8ec0ff */
[----:B------:R-:W-:-:S04]  /*0e80*/  UIADD3 UR12, UPT, UPT, -UR4, 0x100000, URZ ;  /* 0x00100000040c7890 */ /* 0x000fc8000fffe1ff */
[----:B------:R-:W-:Y:S02]  /*0e90*/  USHF.L.U32 UR13, UR12, 0xb, URZ ;  /* 0x0000000b0c0d7899 */ /* 0x000fe400080006ff */
[----:B------:R-:W-:Y:S01]  /*0ea0*/  USHF.L.U32 UR12, UR12, 0x1, URZ ;  /* 0x000000010c0c7899 */ /* 0x000fe200080006ff */
[----:B------:R-:W-:Y:S01]  /*0eb0*/  ELECT P0, URZ, PT ;  /* 0x0000000000ff782f */ /* 0x000fe20003800000 */
[----:B------:R-:W2:Y:S10]  /*0ec0*/  FENCE.VIEW.ASYNC.S ;  /* 0x00000000000073c6 */ /* 0x000eb40000000000 */
[----:B--2---:R4:W2:Y:S01]  /*0ed0*/  SYNCS.EXCH.64 URZ, [UR5+0x1e0], UR12 ;  /* 0x0001e00c05ff75b2 */ /* 0x0048a20008000100 */
[----:B------:R4:W3:Y:S01]  /*0ee0*/  SYNCS.EXCH.64 URZ, [UR5+0x1f0], UR12 ;  /* 0x0001f00c05ff75b2 */ /* 0x0008e20008000100 */
[----:B------:R4:W1:Y:S01]  /*0ef0*/  SYNCS.EXCH.64 URZ, [UR5+0x1e8], UR12 ;  /* 0x0001e80c05ff75b2 */ /* 0x0008620008000100 */
[----:B------:R4:W1:Y:S02]  /*0f00*/  SYNCS.EXCH.64 URZ, [UR5+0x1f8], UR12 ;  /* 0x0001f80c05ff75b2 */ /* 0x0008640008000100 */
[----:B----4-:R-:W-:Y:S01]  /*0f10*/  NOP ;  /* 0x0000000000007918 */ /* 0x010fe20000000000 */
.L_x_15:
[----:B------:R-:W-:Y:S01]  /*0f20*/  VOTEU.ALL UP1, P1 ;  /* 0x0000000000ff7886 */ /* 0x000fe20000820000 */
[----:B--23--:R-:W2:Y:S01]  /*0f30*/  LDCU UR5, c[0x0][0x36c] ;  /* 0x00006d80ff0577ac */ /* 0x00cea20008000800 */
[----:B------:R-:W-:Y:S01]  /*0f40*/  NOP ;  /* 0x0000000000007918 */ /* 0x000fe20000000000 */
[----:B------:R-:W-:Y:S01]  /*0f50*/  LOP3.LUT R10, R105, 0x1f, RZ, 0xc0, !PT ;  /* 0x0000001f690a7812 */ /* 0x000fe200078ec0ff */
[----:B------:R-:W-:Y:S01]  /*0f60*/  UMOV UR12, 0x20 ;  /* 0x00000020000c7882 */ /* 0x000fe20000000000 */
[----:B------:R-:W-:Y:S01]  /*0f70*/  @!UP1 UMOV UR4, 0x400 ;  /* 0x0000040000049882 */ /* 0x000fe20000000000 */
[----:B------:R-:W-:-:S04]  /*0f80*/  @!UP1 UIADD3 UR12, UPT, UPT, -UR12, 0x100000, URZ ;  /* 0x001000000c0c9890 */ /* 0x000fc8000fffe1ff */
[----:B------:R-:W-:Y:S02]  /*0f90*/  @!UP1 USHF.L.U32 UR13, UR12, 0xb, URZ ;  /* 0x0000000b0c0d9899 */ /* 0x000fe400080006ff */
[----:B------:R-:W-:Y:S02]  /*0fa0*/  @!UP1 USHF.L.U32 UR12, UR12, 0x1, URZ ;  /* 0x000000010c0c9899 */ /* 0x000fe400080006ff */
[----:B------:R-:W-:Y:S01]  /*0fb0*/  @!UP1 ULEA UR4, UR37, UR4, 0x18 ;  /* 0x0000000425049291 */ /* 0x000fe2000f8ec0ff */
[----:B------:R-:W-:Y:S01]  /*0fc0*/  VOTEU.ALL UP1, P1 ;  /* 0x0000000000ff7886 */ /* 0x000fe20000820000 */
[----:B------:R-:W-:Y:S01]  /*0fd0*/  UISETP.NE.AND UP4, UPT, UR10, URZ, UPT ;  /* 0x000000ff0a00728c */ /* 0x000fe2000bf85270 */
[----:B------:R-:W3:Y:S09]  /*0fe0*/  FENCE.VIEW.ASYNC.S ;  /* 0x00000000000073c6 */ /* 0x000ef20000000000 */
[----:B---3--:R3:W4:Y:S01]  /*0ff0*/  @!UP1 SYNCS.EXCH.64 URZ, [UR4+0x200], UR12 ;  /* 0x0002000c04ff95b2 */ /* 0x0087220008000100 */
[----:B--2---:R-:W-:-:S09]  /*1000*/  UISETP.EQ.U32.AND UP1, UPT, UR5, 0x1, UPT ;  /* 0x000000010500788c */ /* 0x004fd2000bf22070 */
[----:B------:R-:W-:Y:S05]  /*1010*/  BRA.U !UP1, `(.L_x_16) ;  /* 0x0000000109087547 */ /* 0x000fea000b800000 */
[----:B-1--4-:R-:W-:Y:S01]  /*1020*/  UCGABAR_ARV ;  /* 0x00000000000079c7 */ /* 0x012fe20008000000 */
[----:B------:R-:W-:Y:S05]  /*1030*/  BRA `(.L_x_17) ;  /* 0x0000000000047947 */ /* 0x000fea0003800000 */
.L_x_16:
[----:B-1--4-:R-:W-:Y:S01]  /*1040*/  NOP ;  /* 0x0000000000007918 */ /* 0x012fe20000000000 */
.L_x_17:
[----:B------:R-:W1:Y:S01]  /*1050*/  S2R R15, SR_CTAID.Y ;  /* 0x00000000000f7919 */ /* 0x000e620000002600 */
[----:B------:R-:W-:-:S05]  /*1060*/  CS2R.32 R91, SR_CgaSize ;  /* 0x00000000005b7805 */ /* 0x000fca0000008a00 */
[----:B------:R-:W-:-:S05]  /*1070*/  IMAD R91, R91, -0xa0, RZ ;  /* 0xffffff605b5b7824 */ /* 0x000fca00078e02ff */
[----:B---3--:R-:W-:-:S14]  /*1080*/  R2UR UR4, R91 ;  /* 0x000000005b0472ca */ /* 0x008fdc00000e0000 */
[----:B------:R-:W2:Y:S01]  /*1090*/  LDCU UR4, c[0x0][UR4+0x2b4] ;  /* 0x00005680040477ac */ /* 0x000ea20008000800 */
[----:B------:R-:W-:-:S05]  /*10a0*/  CS2R.32 R0, SR_CgaSize ;  /* 0x0000000000007805 */ /* 0x000fca0000008a00 */
[----:B------:R-:W-:-:S06]  /*10b0*/  IMAD R0, R0, -0xa0, RZ ;  /* 0xffffff6000007824 */ /* 0x000fcc00078e02ff */
[----:B------:R-:W3:Y:S01]  /*10c0*/  LDC R0, c[0x0][R0+0x2a4] ;  /* 0x0000a90000007b82 */ /* 0x000ee20000000800 */
[----:B------:R-:W-:Y:S01]  /*10d0*/  PRMT R8, RZ, 0x7610, R8 ;  /* 0x00007610ff087816 */ /* 0x000fe20000000008 */
[----:B------:R-:W4:Y:S01]  /*10e0*/  S2R R9, SR_CTAID.X ;  /* 0x0000000000097919 */ /* 0x000f220000002500 */
[----:B------:R-:W-:-:S05]  /*10f0*/  CS2R.32 R91, SR_CgaSize ;  /* 0x00000000005b7805 */ /* 0x000fca0000008a00 */
[----:B------:R-:W-:-:S05]  /*1100*/  IMAD R91, R91, -0xa0, RZ ;  /* 0xffffff605b5b7824 */ /* 0x000fca00078e02ff */
[----:B------:R-:W-:-:S14]  /*1110*/  R2UR UR5, R91 ;  /* 0x000000005b0572ca */ /* 0x000fdc00000e0000 */
[----:B------:R-:W3:Y:S01]  /*1120*/  LDCU UR5, c[0x0][UR5+0x2b0] ;  /* 0x00005600050577ac */ /* 0x000ee20008000800 */
[----:B------:R-:W-:Y:S01]  /*1130*/  UISETP.NE.AND UP2, UPT, UR10, 0x2, UPT ;  /* 0x000000020a00788c */ /* 0x000fe2000bf45270 */
[----:B------:R-:W2:Y:S01]  /*1140*/  LDC R11, c[0x0][0xb24] ;  /* 0x0002c900ff0b7b82 */ /* 0x000ea20000000800 */
[----:B------:R-:W-:-:S05]  /*1150*/  CS2R.32 R2, SR_CgaSize ;  /* 0x0000000000027805 */ /* 0x000fca0000008a00 */
[----:B------:R-:W-:-:S06]  /*1160*/  IMAD R2, R2, -0xa0, RZ ;  /* 0xffffff6002027824 */ /* 0x000fcc00078e02ff */
[----:B------:R-:W3:Y:S08]  /*1170*/  LDC R2, c[0x0][R2+0x2a0] ;  /* 0x0000a80002027b82 */ /* 0x000ef00000000800 */
[----:B------:R-:W3:Y:S01]  /*1180*/  LDC R37, c[0x0][0xb24] ;  /* 0x0002c900ff257b82 */ /* 0x000ee20000000800 */
[----:B-1----:R-:W-:-:S07]  /*1190*/  I2FP.F32.U32 R90, R15 ;  /* 0x0000000f005a7245 */ /* 0x002fce0000201000 */
[----:B------:R-:W1:Y:S01]  /*11a0*/  S2UR UR36, SR_CTAID.Z ;  /* 0x00000000002479c3 */ /* 0x000e620000002700 */
[----:B--2---:R-:W-:Y:S01]  /*11b0*/  ISETP.GE.AND P0, PT, R11, 0x1, PT ;  /* 0x000000010b00780c */ /* 0x004fe20003f06270 */
[----:B----4-:R-:W-:Y:S01]  /*11c0*/  IMAD.MOV.U32 R14, RZ, RZ, R9 ;  /* 0x000000ffff0e7224 */ /* 0x010fe200078e0009 */
[----:B------:R-:W-:Y:S01]  /*11d0*/  I2FP.F32.U32 R91, R9 ;  /* 0x00000009005b7245 */ /* 0x000fe20000201000 */
[----:B------:R-:W-:Y:S01]  /*11e0*/  FMUL R90, R90, UR4 ;  /* 0x000000045a5a7c20 */ /* 0x000fe20008400000 */
[----:B------:R-:W2:Y:S03]  /*11f0*/  LDCU UR4, c[0x0][0xb30] ;  /* 0x00016600ff0477ac */ /* 0x000ea60008000800 */
[----:B---3--:R-:W-:Y:S02]  /*1200*/  FMUL R91, R91, UR5 ;  /* 0x000000055b5b7c20 */ /* 0x008fe40008400000 */
[----:B------:R-:W3:Y:S08]  /*1210*/  F2I.U32.TRUNC.NTZ R90, R90 ;  /* 0x0000005a005a7305 */ /* 0x000ef0000020f000 */
[----:B------:R-:W4:Y:S01]  /*1220*/  F2I.U32.TRUNC.NTZ R91, R91 ;  /* 0x0000005b005b7305 */ /* 0x000f22000020f000 */
[----:B--2---:R-:W-:Y:S01]  /*1230*/  UISETP.NE.AND UP3, UPT, UR4, 0x1, UPT ;  /* 0x000000010400788c */ /* 0x004fe2000bf65270 */
[----:B---3--:R-:W-:-:S05]  /*1240*/  IADD3 R90, PT, PT, -R90, RZ, RZ ;  /* 0x000000ff5a5a7210 */ /* 0x008fca0007ffe1ff */
[----:B------:R-:W-:Y:S01]  /*1250*/  IMAD R90, R0, R90, R15 ;  /* 0x0000005a005a7224 */ /* 0x000fe200078e020f */
[----:B------:R-:W-:Y:S01]  /*1260*/  PRMT R0, RZ, 0x7610, R0 ;  /* 0x00007610ff007816 */ /* 0x000fe20000000000 */
[----:B----4-:R-:W-:-:S04]  /*1270*/  IMAD.MOV R91, RZ, RZ, -R91 ;  /* 0x000000ffff5b7224 */ /* 0x010fc800078e0a5b */
[----:B------:R-:W-:Y:S01]  /*1280*/  IMAD R91, R2, R91, R9 ;  /* 0x0000005b025b7224 */ /* 0x000fe200078e0209 */
[----:B-1----:R-:W-:Y:S06]  /*1290*/  BRA.U UP4, `(.L_x_18) ;  /* 0x0000000104247547 */ /* 0x002fec000b800000 */
[----:B------:R-:W-:Y:S01]  /*12a0*/  ISETP.NE.AND P1, PT, R90, RZ, PT ;  /* 0x000000ff5a00720c */ /* 0x000fe20003f25270 */
[----:B------:R-:W-:Y:S01]  /*12b0*/  IMAD.MOV.U32 R0, RZ, RZ, 0x3 ;  /* 0x00000003ff007424 */ /* 0x000fe200078e00ff */
[C---:B------:R-:W-:Y:S02]  /*12c0*/  LOP3.LUT R2, R91.reuse, 0xfffffffe, RZ, 0xc0, !PT ;  /* 0xfffffffe5b027812 */ /* 0x040fe400078ec0ff */
[----:B------:R-:W-:Y:S02]  /*12d0*/  ISETP.LT.U32.OR P1, PT, R91, 0x2, !P1 ;  /* 0x000000025b00780c */ /* 0x000fe40004f21470 */
[----:B------:R-:W-:Y:S02]  /*12e0*/  SHF.L.U32 R0, R0, R2, RZ ;  /* 0x0000000200007219 */ /* 0x000fe400000006ff */
[----:B------:R-:W-:Y:S02]  /*12f0*/  SEL R4, RZ, 0x1, !P1 ;  /* 0x00000001ff047807 */ /* 0x000fe40004800000 */
[----:B------:R-:W-:-:S05]  /*1300*/  SEL R3, RZ, 0x2, !P1 ;  /* 0x00000002ff037807 */ /* 0x000fca0004800000 */
[----:B------:R-:W-:-:S05]  /*1310*/  IMAD.IADD R3, R4, 0x1, R3 ;  /* 0x0000000104037824 */ /* 0x000fca00078e0203 */
[----:B------:R-:W-:Y:S02]  /*1320*/  PRMT R8, R3, 0x7610, R8 ;  /* 0x0000761003087816 */ /* 0x000fe40000000008 */
.L_x_18:
[----:B------:R-:W-:Y:S05]  /*1330*/  @!P0 BRA `(.L_x_19) ;  /* 0x0000000000b88947 */ /* 0x000fea0003800000 */
[----:B------:R-:W1:Y:S01]  /*1340*/  LDC.64 R4, c[0x0][0xb18] ;  /* 0x0002c600ff047b82 */ /* 0x000e620000000a00 */
[----:B------:R-:W-:-:S07]  /*1350*/  ISETP.NE.AND P0, PT, R11, 0x1, PT ;  /* 0x000000010b00780c */ /* 0x000fce0003f05270 */
[----:B------:R-:W2:Y:S08]  /*1360*/  LDC R14, c[0x0][0xb0c] ;  /* 0x0002c300ff0e7b82 */ /* 0x000eb00000000800 */
[----:B------:R-:W3:Y:S08]  /*1370*/  LDC R16, c[0x0][0x370] ;  /* 0x0000dc00ff107b82 */ /* 0x000ef00000000800 */
[----:B------:R-:W4:Y:S01]  /*1380*/  LDC R13, c[0x0][0x374] ;  /* 0x0000dd00ff0d7b82 */ /* 0x000f220000000800 */
[----:B-1----:R-:W-:-:S07]  /*1390*/  ISETP.NE.AND P1, PT, R4, 0x1, PT ;  /* 0x000000010400780c */ /* 0x002fce0003f25270 */
[----:B------:R-:W3:Y:S01]  /*13a0*/  LDC.64 R6, c[0x0][0xb10] ;  /* 0x0002c400ff067b82 */ /* 0x000ee20000000a00 */
[----:B--2---:R-:W-:-:S07]  /*13b0*/  ISETP.NE.AND P2, PT, R14, 0x1, PT ;  /* 0x000000010e00780c */ /* 0x004fce0003f45270 */
[----:B------:R-:W1:Y:S08]  /*13c0*/  LDC R12, c[0x0][0xb20] ;  /* 0x0002c800ff0c7b82 */ /* 0x000e700000000800 */
[----:B------:R-:W2:Y:S01]  /*13d0*/  LDC.64 R2, c[0x0][0xb28] ;  /* 0x0002ca00ff027b82 */ /* 0x000ea20000000a00 */
[----:B----4-:R-:W-:-:S04]  /*13e0*/  IMAD.HI.U32 R17, R13, R5, RZ ;  /* 0x000000050d117227 */ /* 0x010fc800078e00ff */
[----:B------:R-:W-:-:S04]  /*13f0*/  IMAD.HI.U32 R5, R15, R5, RZ ;  /* 0x000000050f057227 */ /* 0x000fc800078e00ff */
[----:B---3--:R-:W-:-:S05]  /*1400*/  IMAD.HI.U32 R18, R16, R6, RZ ;  /* 0x0000000610127227 */ /* 0x008fca00078e00ff */
[-C--:B------:R-:W-:Y:S01]  /*1410*/  @P2 SHF.R.U32.HI R16, RZ, R7.reuse, R18 ;  /* 0x00000007ff102219 */ /* 0x080fe20000011612 */
[----:B------:R-:W-:Y:S01]  /*1420*/  IMAD.HI.U32 R18, R9, R6, RZ ;  /* 0x0000000609127227 */ /* 0x000fe200078e00ff */
[-C--:B-1----:R-:W-:Y:S02]  /*1430*/  @P1 SHF.R.U32.HI R13, RZ, R12.reuse, R17 ;  /* 0x0000000cff0d1219 */ /* 0x082fe40000011611 */
[----:B------:R-:W-:Y:S02]  /*1440*/  SHF.R.U32.HI R5, RZ, R12, R5 ;  /* 0x0000000cff057219 */ /* 0x000fe40000011605 */
[----:B------:R-:W-:Y:S02]  /*1450*/  SHF.R.U32.HI R18, RZ, R7, R18 ;  /* 0x00000007ff127219 */ /* 0x000fe40000011612 */
[----:B------:R-:W-:Y:S01]  /*1460*/  SEL R5, R15, R5, !P1 ;  /* 0x000000050f057207 */ /* 0x000fe20004800000 */
[----:B--2---:R-:W-:Y:S01]  /*1470*/  IMAD.HI.U32 R17, R13, R2, RZ ;  /* 0x000000020d117227 */ /* 0x004fe200078e00ff */
[----:B------:R-:W-:-:S03]  /*1480*/  SEL R18, R9, R18, !P2 ;  /* 0x0000001209127207 */ /* 0x000fc60005000000 */
[----:B------:R-:W-:Y:S01]  /*1490*/  IMAD.HI.U32 R6, R16, R2, RZ ;  /* 0x0000000210067227 */ /* 0x000fe200078e00ff */
[----:B------:R-:W-:-:S04]  /*14a0*/  @P0 SHF.R.U32.HI R13, RZ, R3, R17 ;  /* 0x00000003ff0d0219 */ /* 0x000fc80000011611 */
[----:B------:R-:W-:Y:S01]  /*14b0*/  @P0 SHF.R.U32.HI R16, RZ, R3, R6 ;  /* 0x00000003ff100219 */ /* 0x000fe20000011606 */
[----:B------:R-:W-:-:S04]  /*14c0*/  IMAD R13, R13, R11, RZ ;  /* 0x0000000b0d0d7224 */ /* 0x000fc800078e02ff */
[----:B------:R-:W-:Y:S01]  /*14d0*/  IMAD R6, R16, R11, RZ ;  /* 0x0000000b10067224 */ /* 0x000fe200078e02ff */
[----:B------:R-:W-:-:S04]  /*14e0*/  ISETP.GE.AND P1, PT, R5, R13, PT ;  /* 0x0000000d0500720c */ /* 0x000fc80003f26270 */
[----:B------:R-:W-:Y:S01]  /*14f0*/  ISETP.GE.OR P1, PT, R18, R6, P1 ;  /* 0x000000061200720c */ /* 0x000fe20000f26670 */
[----:B------:R-:W-:-:S05]  /*1500*/  IMAD.HI.U32 R6, R5, R2, RZ ;  /* 0x0000000205067227 */ /* 0x000fca00078e00ff */
[----:B------:R-:W-:-:S04]  /*1510*/  SHF.R.U32.HI R6, RZ, R3, R6 ;  /* 0x00000003ff067219 */ /* 0x000fc80000011606 */
[----:B------:R-:W-:-:S03]  /*1520*/  SEL R6, R5, R6, !P0 ;  /* 0x0000000605067207 */ /* 0x000fc60004000000 */
[----:B------:R-:W-:Y:S01]  /*1530*/  @!P1 IMAD.HI.U32 R7, R18, R2, RZ ;  /* 0x0000000212079227 */ /* 0x000fe200078e00ff */
[----:B------:R-:W-:-:S04]  /*1540*/  IADD3 R2, PT, PT, -R6, RZ, RZ ;  /* 0x000000ff06027210 */ /* 0x000fc80007ffe1ff */
[----:B------:R-:W-:Y:S01]  /*1550*/  @!P1 SHF.R.U32.HI R3, RZ, R3, R7 ;  /* 0x00000003ff039219 */ /* 0x000fe20000011607 */
[----:B------:R-:W-:Y:S01]  /*1560*/  IMAD R2, R11, R2, R5 ;  /* 0x000000020b027224 */ /* 0x000fe200078e0205 */
[----:B------:R-:W-:Y:S02]  /*1570*/  IADD3 R7, PT, PT, -R5, RZ, RZ ;  /* 0x000000ff05077210 */ /* 0x000fe40007ffe1ff */
[----:B------:R-:W-:-:S03]  /*1580*/  @!P1 SEL R3, R18, R3, !P0 ;  /* 0x0000000312039207 */ /* 0x000fc60004000000 */
[----:B------:R-:W-:Y:S02]  /*1590*/  IMAD R7, R4, R7, R15 ;  /* 0x0000000704077224 */ /* 0x000fe400078e020f */
[--C-:B------:R-:W-:Y:S02]  /*15a0*/  @!P1 IMAD.IADD R6, R6, 0x1, -R3.reuse ;  /* 0x0000000106069824 */ /* 0x100fe400078e0a03 */
[----:B------:R-:W-:Y:S01]  /*15b0*/  @!P1 IMAD R3, R2, R16, R3 ;  /* 0x0000001002039224 */ /* 0x000fe200078e0203 */
[----:B------:R-:W-:Y:S01]  /*15c0*/  IADD3 R2, PT, PT, -R18, RZ, RZ ;  /* 0x000000ff12027210 */ /* 0x000fe20007ffe1ff */
[----:B------:R-:W-:Y:S02]  /*15d0*/  @!P1 IMAD R5, R6, R11, R18 ;  /* 0x0000000b06059224 */ /* 0x000fe400078e0212 */
[----:B------:R-:W-:Y:S02]  /*15e0*/  @!P1 IMAD.MOV.U32 R18, RZ, RZ, R3 ;  /* 0x000000ffff129224 */ /* 0x000fe400078e0003 */
[----:B------:R-:W-:-:S02]  /*15f0*/  IMAD R2, R14, R2, R9 ;  /* 0x000000020e027224 */ /* 0x000fc400078e0209 */
[----:B------:R-:W-:Y:S02]  /*1600*/  IMAD R15, R5, R4, R7 ;  /* 0x00000004050f7224 */ /* 0x000fe400078e0207 */
[----:B------:R-:W-:Y:S02]  /*1610*/  IMAD R14, R18, R14, R2 ;  /* 0x0000000e120e7224 */ /* 0x000fe400078e0202 */
.L_x_19:
[----:B------:R-:W-:Y:S05]  /*1620*/  BRA.U UP3, `(.L_x_20) ;  /* 0x0000000103407547 */ /* 0x000fea000b800000 */
[----:B------:R-:W1:Y:S08]  /*1630*/  LDC.64 R4, c[0x0][0xb10] ;  /* 0x0002c400ff047b82 */ /* 0x000e700000000a00 */
[----:B------:R-:W2:Y:S08]  /*1640*/  LDC.64 R2, c[0x0][0xb18] ;  /* 0x0002c600ff027b82 */ /* 0x000eb00000000a00 */
[----:B------:R-:W3:Y:S08]  /*1650*/  LDC R6, c[0x0][0xb20] ;  /* 0x0002c800ff067b82 */ /* 0x000ef00000000800 */
[----:B------:R-:W4:Y:S01]  /*1660*/  LDC R7, c[0x0][0xb0c] ;  /* 0x0002c300ff077b82 */ /* 0x000f220000000800 */
[----:B-1----:R-:W-:-:S05]  /*1670*/  IMAD.HI.U32 R4, R14, R4, RZ ;  /* 0x000000040e047227 */ /* 0x002fca00078e00ff */
[----:B------:R-:W-:Y:S01]  /*1680*/  SHF.R.U32.HI R4, RZ, R5, R4 ;  /* 0x00000005ff047219 */ /* 0x000fe20000011604 */
[----:B--2---:R-:W-:Y:S01]  /*1690*/  IMAD.HI.U32 R3, R15, R3, RZ ;  /* 0x000000030f037227 */ /* 0x004fe200078e00ff */
[----:B------:R-:W-:-:S04]  /*16a0*/  ISETP.NE.AND P0, PT, R2, 0x1, PT ;  /* 0x000000010200780c */ /* 0x000fc80003f05270 */
[----:B---3--:R-:W-:-:S04]  /*16b0*/  SHF.R.U32.HI R3, RZ, R6, R3 ;  /* 0x00000006ff037219 */ /* 0x008fc80000011603 */
[----:B------:R-:W-:Y:S02]  /*16c0*/  SEL R3, R15, R3, !P0 ;  /* 0x000000030f037207 */ /* 0x000fe40004000000 */
[----:B----4-:R-:W-:-:S04]  /*16d0*/  ISETP.NE.AND P1, PT, R7, 0x1, PT ;  /* 0x000000010700780c */ /* 0x010fc80003f25270 */
[----:B------:R-:W-:-:S05]  /*16e0*/  SEL R5, R14, R4, !P1 ;  /* 0x000000040e057207 */ /* 0x000fca0004800000 */
[----:B------:R-:W-:Y:S02]  /*16f0*/  IMAD.IADD R4, R3, 0x1, -R5 ;  /* 0x0000000103047824 */ /* 0x000fe400078e0a05 */
[----:B------:R-:W-:Y:S02]  /*1700*/  IMAD.IADD R3, R5, 0x1, -R3 ;  /* 0x0000000105037824 */ /* 0x000fe400078e0a03 */
[----:B------:R-:W-:Y:S02]  /*1710*/  IMAD R14, R4, R7, R14 ;  /* 0x00000007040e7224 */ /* 0x000fe400078e020e */
[----:B------:R-:W-:Y:S02]  /*1720*/  IMAD R15, R3, R2, R15 ;  /* 0x00000002030f7224 */ /* 0x000fe400078e020f */
.L_x_20:
[----:B------:R-:W-:Y:S05]  /*1730*/  BRA.U !UP1, `(.L_x_21) ;  /* 0x00000001090c7547 */ /* 0x000fea000b800000 */
[----:B------:R-:W-:Y:S01]  /*1740*/  UCGABAR_WAIT ;  /* 0x0000000000007dc7 */ /* 0x000fe20008000000 */
[----:B------:R-:W-:Y:S01]  /*1750*/  CCTL.IVALL ;  /* 0x00000000ff00798f */ /* 0x000fe20002000000 */
[----:B------:R-:W-:Y:S05]  /*1760*/  BRA `(.L_x_22) ;  /* 0x0000000000047947 */ /* 0x000fea0003800000 */
.L_x_21:
[----:B------:R-:W-:Y:S06]  /*1770*/  BAR.SYNC.DEFER_BLOCKING 0x0 ;  /* 0x0000000000007b1d */ /* 0x000fec0000010000 */
.L_x_22:
[----:B------:R-:W-:Y:S05]  /*1780*/  BRA.U UP2, `(.L_x_23) ;  /* 0x0000001902f07547 */ /* 0x000fea000b800000 */
[----:B------:R-:W1:Y:S01]  /*1790*/  LDCU UR7, c[0x0][0x38c] ;  /* 0x00007180ff0777ac */ /* 0x000e620008000800 */
[----:B------:R-:W2:Y:S01]  /*17a0*/  LDC R8, c[0x0][0x370] ;  /* 0x0000dc00ff087b82 */ /* 0x000ea20000000800 */
[----:B------:R-:W-:Y:S01]  /*17b0*/  PLOP3.LUT P1, PT, PT, PT, UP5, 0x80, 0x8 ;  /* 0x000000000008781c */ /* 0x000fe20003f2f058 */
[C---:B------:R-:W-:Y:S01]  /*17c0*/  IMAD.SHL.U32 R18, R9.reuse, 0x40, RZ ;  /* 0x0000004009127824 */ /* 0x040fe200078e00ff */
[----:B------:R-:W-:Y:S01]  /*17d0*/  UISETP.NE.AND UP1, UPT, UR10, URZ, UPT ;  /* 0x000000ff0a00728c */ /* 0x000fe2000bf25270 */
[----:B------:R-:W-:Y:S01]  /*17e0*/  ISETP.NE.AND P4, PT, R10, RZ, P5 ;  /* 0x000000ff0a00720c */ /* 0x000fe20002f85270 */
[----:B------:R-:W-:Y:S01]  /*17f0*/  IMAD.MOV.U32 R17, RZ, RZ, 0x1 ;  /* 0x00000001ff117424 */ /* 0x000fe200078e00ff */
[----:B------:R-:W-:Y:S01]  /*1800*/  LOP3.LUT R19, R9, 0x1, RZ, 0xc0, !PT ;  /* 0x0000000109137812 */ /* 0x000fe200078ec0ff */
[----:B------:R-:W-:Y:S01]  /*1810*/  IMAD.MOV.U32 R16, RZ, RZ, RZ ;  /* 0x000000ffff107224 */ /* 0x000fe200078e00ff */
[----:B------:R-:W3:Y:S01]  /*1820*/  LDC R0, c[0x0][0x374] ;  /* 0x0000dd00ff007b82 */ /* 0x000ee20000000800 */
[----:B------:R-:W-:-:S02]  /*1830*/  PLOP3.LUT P1, PT, P1, PT, PT, 0x8, 0x80 ;  /* 0x000000000080781c */ /* 0x000fc40000f2e170 */
[----:B------:R-:W-:Y:S01]  /*1840*/  CS2R R12, SRZ ;  /* 0x00000000000c7805 */ /* 0x000fe2000001ff00 */
[----:B------:R-:W-:Y:S01]  /*1850*/  IMAD.MOV.U32 R11, RZ, RZ, 0x1 ;  /* 0x00000001ff0b7424 */ /* 0x000fe200078e00ff */
[----:B------:R-:W4:Y:S01]  /*1860*/  LDCU.64 UR22, c[0x0][0x348] ;  /* 0x00006900ff1677ac */ /* 0x000f220008000a00 */
[----:B------:R-:W-:Y:S02]  /*1870*/  USEL UR24, UR6, 0x2, UP1 ;  /* 0x0000000206187887 */ /* 0x000fe40008800000 */
[----:B-1----:R-:W-:Y:S01]  /*1880*/  UIADD3 UR4, UPT, UPT, UR7, 0x1f, URZ ;  /* 0x0000001f07047890 */ /* 0x002fe2000fffe0ff */
[----:B------:R-:W-:-:S03]  /*1890*/  UMOV UR25, URZ ;  /* 0x000000ff00197c82 */ /* 0x000fc60008000000 */
[----:B------:R-:W-:-:S04]  /*18a0*/  USHF.R.S32.HI UR14, URZ, 0x1f, UR4 ;  /* 0x0000001fff0e7899 */ /* 0x000fc80008011404 */
[----:B------:R-:W-:Y:S02]  /*18b0*/  ULEA.HI UR14, UR14, UR4, URZ, 0x5 ;  /* 0x000000040e0e7291 */ /* 0x000fe4000f8f28ff */
[----:B------:R-:W-:Y:S02]  /*18c0*/  UIADD3 UR4, UPT, UPT, UR7, -0x1, URZ ;  /* 0xffffffff07047890 */ /* 0x000fe4000fffe0ff */
[----:B------:R-:W-:Y:S02]  /*18d0*/  USHF.R.S32.HI UR14, URZ, 0x5, UR14 ;  /* 0x00000005ff0e7899 */ /* 0x000fe4000801140e */
[----:B------:R-:W-:Y:S02]  /*18e0*/  UISETP.GE.U32.AND UP2, UPT, UR4, -0x3f, UPT ;  /* 0xffffffc10400788c */ /* 0x000fe4000bf46070 */
[----:B------:R-:W-:Y:S02]  /*18f0*/  UISETP.LT.U32.AND UP0, UPT, UR14, 0x14, UPT ;  /* 0x000000140e00788c */ /* 0x000fe4000bf01070 */
[----:B------:R-:W-:-:S02]  /*1900*/  UIADD3 UR7, UPT, UPT, UR7, 0x3e, URZ ;  /* 0x0000003e07077890 */ /* 0x000fc4000fffe0ff */
[----:B------:R-:W-:-:S04]  /*1910*/  USEL UR13, UR14, 0x14, UP0 ;  /* 0x000000140e0d7887 */ /* 0x000fc80008000000 */
[----:B------:R-:W-:Y:S02]  /*1920*/  UIADD3 UR21, UPT, UPT, UR13, -0x1, URZ ;  /* 0xffffffff0d157890 */ /* 0x000fe4000fffe0ff */
[----:B------:R-:W-:Y:S02]  /*1930*/  @UP2 UIADD3 UR21, UPT, UPT, UR13, URZ, URZ ;  /* 0x000000ff0d152290 */ /* 0x000fe4000fffe0ff */
[----:B------:R-:W-:Y:S02]  /*1940*/  UIADD3 UR26, UPT, UPT, UR14, -UR13, URZ ;  /* 0x8000000d0e1a7290 */ /* 0x000fe4000fffe0ff */
[----:B------:R-:W-:Y:S02]  /*1950*/  UIADD3 UR15, UPT, UPT, UR21, 0x1, URZ ;  /* 0x00000001150f7890 */ /* 0x000fe4000fffe0ff */
[----:B--2-4-:R-:W-:-:S12]  /*1960*/  UIADD3 UR21, UPT, UPT, -UR21, URZ, URZ ;  /* 0x000000ff15157290 */ /* 0x014fd8000fffe1ff */
.L_x_43:
[----:B------:R-:W-:Y:S01]  /*1970*/  UISETP.NE.AND UP0, UPT, UR37, URZ, UPT ;  /* 0x000000ff2500728c */ /* 0x000fe2000bf05270 */
[----:B------:R-:W1:Y:S08]  /*1980*/  S2UR UR37, SR_CgaCtaId ;  /* 0x00000000002579c3 */ /* 0x000e700000008800 */
[----:B------:R-:W-:Y:S05]  /*1990*/  BRA.U UP0, `(.L_x_24) ;  /* 0x0000000100347547 */ /* 0x000fea000b800000 */
[----:B------:R-:W2:Y:S01]  /*19a0*/  S2R R2, SR_CgaCtaId ;  /* 0x0000000000027919 */ /* 0x000ea20000008800 */
[----:B------:R-:W-:-:S04]  /*19b0*/  MOV R3, 0x400 ;  /* 0x0000040000037802 */ /* 0x000fc80000000f00 */
[----:B--2---:R-:W-:Y:S02]  /*19c0*/  LEA R2, R2, R3, 0x18 ;  /* 0x0000000302027211 */ /* 0x004fe400078ec0ff */
[----:B------:R-:W-:-:S03]  /*19d0*/  SHF.L.U32 R3, R11, 0x1f, RZ ;  /* 0x0000001f0b037819 */ /* 0x000fc600000006ff */
[----:B------:R-:W-:-:S04]  /*19e0*/  IMAD R2, R12, 0x8, R2 ;  /* 0x000000080c027824 */ /* 0x000fc800078e0202 */
[----:B------:R-:W2:Y:S02]  /*19f0*/  SYNCS.PHASECHK.TRANS64.TRYWAIT P0, [R2+URZ+0x1f0], R3 ;  /* 0x0001f003020075a7 */ /* 0x000ea400080011ff */
[----:B--2---:R-:W-:Y:S05]  /*1a00*/  @!P0 BRA `(.L_x_25) ;  /* 0x00000078004c8947 */ /* 0x004fea0003800000 */
.L_x_157:
[----:B------:R-:W-:Y:S01]  /*1a10*/  VIADD R12, R12, 0x1 ;  /* 0x000000010c0c7836 */ /* 0x000fe20000000000 */
[----:B------:R2:W-:Y:S04]  /*1a20*/  SYNCS.ARRIVE.TRANS64.A1T0 RZ, [R2+URZ+0x1e0], RZ ;  /* 0x0001e0ff02ff79a7 */ /* 0x0005e800081000ff */
[----:B------:R-:W-:-:S04]  /*1a30*/  ISETP.NE.AND P0, PT, R12, 0x2, PT ;  /* 0x000000020c00780c */ /* 0x000fc80003f05270 */
[----:B------:R-:W-:Y:S02]  /*1a40*/  SEL R12, R12, RZ, P0 ;  /* 0x000000ff0c0c7207 */ /* 0x000fe40000000000 */
[----:B--2---:R-:W-:-:S04]  /*1a50*/  SEL R2, RZ, 0x1, P0 ;  /* 0x00000001ff027807 */ /* 0x004fc80000000000 */
[----:B------:R-:W-:-:S07]  /*1a60*/  LOP3.LUT R11, R11, R2, RZ, 0x3c, !PT ;  /* 0x000000020b0b7212 */ /* 0x000fce00078e3cff */
.L_x_24:
[----:B------:R-:W-:Y:S01]  /*1a70*/  UMOV UR4, 0x400 ;  /* 0x0000040000047882 */ /* 0x000fe20000000000 */
[----:B------:R-:W-:Y:S01]  /*1a80*/  SHF.L.U32 R2, R17, 0x1f, RZ ;  /* 0x0000001f11027819 */ /* 0x000fe200000006ff */
[----:B-1----:R-:W-:Y:S01]  /*1a90*/  ULEA UR4, UR37, UR4, 0x18 ;  /* 0x0000000425047291 */ /* 0x002fe2000f8ec0ff */
[----:B------:R-:W-:Y:S01]  /*1aa0*/  IMAD R15, R15, 0x2, R19 ;  /* 0x000000020f0f7824 */ /* 0x000fe200078e0213 */
[----:B------:R-:W-:Y:S01]  /*1ab0*/  UISETP.GE.U32.AND UP0, UPT, UR7, 0x3f, UPT ;  /* 0x0000003f0700788c */ /* 0x000fe2000bf06070 */
[----:B------:R-:W-:Y:S01]  /*1ac0*/  R2UR UR35, R18 ;  /* 0x00000000122372ca */ /* 0x000fe200000e0000 */
[----:B------:R-:W-:Y:S02]  /*1ad0*/  ULEA UR5, UR25, UR4, 0x3 ;  /* 0x0000000419057291 */ /* 0x000fe4000f8e18ff */
[----:B------:R-:W-:Y:S01]  /*1ae0*/  R2UR UR11, R15 ;  /* 0x000000000f0b72ca */ /* 0x000fe200000e0000 */
[----:B------:R-:W-:-:S06]  /*1af0*/  UMOV UR27, URZ ;  /* 0x000000ff001b7c82 */ /* 0x000fcc0008000000 */
[----:B------:R1:W2:Y:S06]  /*1b00*/  SYNCS.PHASECHK.TRANS64.TRYWAIT P0, [UR5+0xa0], R2 ;  /* 0x0000a002ff0075a7 */ /* 0x0002ac0008001105 */
[----:B------:R-:W-:Y:S01]  /*1b10*/  UIMAD UR11, UR11, 0x60, URZ ;  /* 0x000000600b0b78a4 */ /* 0x000fe2000f8e02ff */
[----:B-1----:R-:W-:-:S05]  /*1b20*/  LEA.HI R2, R14, R14, RZ, 0x1 ;  /* 0x0000000e0e027211 */ /* 0x002fca00078f08ff */
[----:B------:R-:W-:-:S05]  /*1b30*/  IMAD.SHL.U32 R2, R2, 0x40, RZ ;  /* 0x0000004002027824 */ /* 0x000fca00078e00ff */
[----:B------:R-:W-:-:S04]  /*1b40*/  LOP3.LUT R2, R2, 0xffffff80, RZ, 0xc0, !PT ;  /* 0xffffff8002027812 */ /* 0x000fc800078ec0ff */
[----:B------:R-:W-:-:S13]  /*1b50*/  R2UR UR5, R2 ;  /* 0x00000000020572ca */ /* 0x000fda00000e0000 */
[----:B------:R-:W-:Y:S01]  /*1b60*/  ULOP3.LUT UR35, UR5, 0x40, UR35, 0xf8, !UPT ;  /* 0x0000004005237892 */ /* 0x000fe2000f8ef823 */
[----:B------:R-:W-:Y:S11]  /*1b70*/  BRA.U !UP0, `(.L_x_26) ;  /* 0x0000000108c07547 */ /* 0x000ff6000b800000 */
[----:B------:R-:W-:Y:S01]  /*1b80*/  UMOV UR16, UR21 ;  /* 0x0000001500107c82 */ /* 0x000fe20008000000 */
[----:B------:R-:W-:Y:S01]  /*1b90*/  UMOV UR6, UR25 ;  /* 0x0000001900067c82 */ /* 0x000fe20008000000 */
[----:B------:R-:W-:-:S05]  /*1ba0*/  UMOV UR34, URZ ;  /* 0x000000ff00227c82 */ /* 0x000fca0008000000 */
.L_x_32:
[----:B------:R-:W-:Y:S01]  /*1bb0*/  @P5 MOV R3, 0x5000 ;  /* 0x0000500000035802 */ /* 0x000fe20000000f00 */
[----:B------:R-:W-:Y:S01]  /*1bc0*/  ULEA UR33, UR6, UR4, 0x3 ;  /* 0x0000000406217291 */ /* 0x000fe2000f8e18ff */
[----:B-12-4-:R-:W-:Y:S11]  /*1bd0*/  @P0 BRA `(.L_x_27) ;  /* 0x00000000000c0947 */ /* 0x016ff60003800000 */
[----:B------:R-:W-:Y:S04]  /*1be0*/  SHF.L.U32 R4, R17, 0x1f, RZ ;  /* 0x0000001f11047819 */ /* 0x000fe800000006ff */
[----:B------:R-:W1:Y:S02]  /*1bf0*/  SYNCS.PHASECHK.TRANS64.TRYWAIT P0, [UR33+0xa0], R4 ;  /* 0x0000a004ff0075a7 */ /* 0x000e640008001121 */
[----:B-1----:R-:W-:Y:S05]  /*1c00*/  @!P0 BRA `(.L_x_28) ;  /* 0x0000007400e08947 */ /* 0x002fea0003800000 */
.L_x_27:
[----:B------:R2:W-:Y:S01]  /*1c10*/  @P5 SYNCS.ARRIVE.TRANS64 RZ, [UR33], R3 ;  /* 0x00000003ffff59a7 */ /* 0x0005e20008000021 */
[----:B------:R-:W-:Y:S02]  /*1c20*/  ULOP3.LUT UR5, UR24, 0x2, URZ, 0xfc, !UPT ;  /* 0x0000000218057892 */ /* 0x000fe4000f8efcff */
[----:B------:R-:W-:Y:S02]  /*1c30*/  UIADD3 UR16, UPT, UPT, UR16, 0x1, URZ ;  /* 0x0000000110107890 */ /* 0x000fe4000fffe0ff */
[----:B------:R-:W-:Y:S02]  /*1c40*/  UISETP.NE.AND UP0, UPT, UR5, 0x2, UPT ;  /* 0x000000020500788c */ /* 0x000fe4000bf05270 */
[----:B------:R-:W-:Y:S07]  /*1c50*/  UISETP.NE.AND UP2, UPT, UR16, 0x1, UPT ;  /* 0x000000011000788c */ /* 0x000fee000bf45270 */
[----:B------:R-:W-:Y:S05]  /*1c60*/  BRA.U UP0, `(.L_x_29) ;  /* 0x0000000100047547 */ /* 0x000fea000b800000 */
[----:B------:R-:W-:Y:S05]  /*1c70*/  BPT.TRAP 0x1 ;  /* 0x000000040000795c */ /* 0x000fea0000300000 */
.L_x_29:
[----:B------:R-:W-:Y:S04]  /*1c80*/  BSSY.RECONVERGENT B0, `(.L_x_30) ;  /* 0x0000003000007945 */ /* 0x000fe80003800200 */
[----:B------:R-:W-:Y:S05]  /*1c90*/  @!P4 BRA `(.L_x_31) ;  /* 0x000000000004c947 */ /* 0x000fea0003800000 */
[----:B------:R-:W-:Y:S05]  /*1ca0*/  BPT.TRAP 0x1 ;  /* 0x000000040000795c */ /* 0x000fea0000300000 */
.L_x_31:
[----:B------:R-:W-:Y:S05]  /*1cb0*/  BSYNC.RECONVERGENT B0 ;  /* 0x0000000000007941 */ /* 0x000fea0003800200 */
.L_x_30:
[----:B------:R-:W-:Y:S02]  /*1cc0*/  UIADD3 UR25, UPT, UPT, UR6, 0x1, URZ ;  /* 0x0000000106197890 */ /* 0x000fe4000fffe0ff */
[----:B------:R-:W-:Y:S02]  /*1cd0*/  UIADD3 UR18, UP1, UPT, UR22, 0x80, URZ ;  /* 0x0000008016127890 */ /* 0x000fe4000ff3e0ff */
[----:B------:R-:W-:Y:S02]  /*1ce0*/  UISETP.NE.AND UP0, UPT, UR25, 0x14, UPT ;  /* 0x000000141900788c */ /* 0x000fe4000bf05270 */
[----:B------:R-:W-:Y:S02]  /*1cf0*/  ULEA UR32, UR6, UR4, 0xc ;  /* 0x0000000406207291 */ /* 0x000fe4000f8e60ff */
[----:B------:R-:W-:Y:S02]  /*1d00*/  USEL UR9, URZ, 0x1, UP0 ;  /* 0x00000001ff097887 */ /* 0x000fe40008000000 */
[----:B------:R-:W-:Y:S02]  /*1d10*/  USEL UR25, UR25, URZ, UP0 ;  /* 0x000000ff19197287 */ /* 0x000fe40008000000 */
[----:B------:R-:W-:Y:S02]  /*1d20*/  ULOP3.LUT UR33, UR33, 0xfefffff8, URZ, 0xc0, !UPT ;  /* 0xfefffff821217892 */ /* 0x000fe4000f8ec0ff */
[----:B------:R-:W-:Y:S01]  /*1d30*/  ULEA UR8, UR25, UR4, 0x3 ;  /* 0x0000000419087291 */ /* 0x000fe2000f8e18ff */
[----:B------:R-:W-:Y:S01]  /*1d40*/  LOP3.LUT R17, R17, UR9, RZ, 0x3c, !PT ;  /* 0x0000000911117c12 */ /* 0x000fe2000f8e3cff */
[----:B------:R-:W-:Y:S02]  /*1d50*/  UIADD3.X UR19, UPT, UPT, URZ, UR23, URZ, UP1, !UPT ;  /* 0x00000017ff137290 */ /* 0x000fe40008ffe4ff */
[----:B------:R-:W-:Y:S01]  /*1d60*/  UIADD3 UR32, UPT, UPT, UR32, 0x6600, URZ ;  /* 0x0000660020207890 */ /* 0x000fe2000fffe0ff */
[----:B-1----:R-:W-:Y:S01]  /*1d70*/  SHF.L.U32 R2, R17, 0x1f, RZ ;  /* 0x0000001f11027819 */ /* 0x002fe200000006ff */
[----:B------:R-:W-:Y:S01]  /*1d80*/  UIMAD UR5, UR6, 0x1800, UR4 ;  /* 0x00001800060578a4 */ /* 0x000fe2000f8e0204 */
[----:B------:R-:W-:Y:S02]  /*1d90*/  UMOV UR30, 0x0 ;  /* 0x00000000001e7882 */ /* 0x000fe40000000000 */
[----:B------:R1:W4:Y:S01]  /*1da0*/  SYNCS.PHASECHK.TRANS64.TRYWAIT P0, [UR8+0xa0], R2 ;  /* 0x0000a002ff0075a7 */ /* 0x0003220008001108 */
[----:B------:R-:W-:Y:S01]  /*1db0*/  UMOV UR31, 0x10000000 ;  /* 0x10000000001f7882 */ /* 0x000fe20000000000 */
[----:B------:R-:W-:Y:S02]  /*1dc0*/  UIADD3 UR28, UP0, UPT, UR22, 0x180, URZ ;  /* 0x00000180161c7890 */ /* 0x000fe4000ff1e0ff */
[----:B------:R2:W-:Y:S01]  /*1dd0*/  UTMALDG.3D.2CTA [UR32], [UR18], desc[UR30] ;  /* 0x00001e20120075b4 */ /* 0x0005e20008211000 */
[----:B------:R-:W-:Y:S02]  /*1de0*/  UIADD3 UR8, UPT, UPT, UR5, 0x1a600, URZ ;  /* 0x0001a60005087890 */ /* 0x000fe4000fffe0ff */
[----:B------:R-:W-:Y:S01]  /*1df0*/  UIADD3.X UR29, UPT, UPT, URZ, UR23, URZ, UP0, !UPT ;  /* 0x00000017ff1d7290 */ /* 0x000fe200087fe4ff */
[----:B------:R-:W-:Y:S01]  /*1e00*/  UMOV UR10, UR34 ;  /* 0x00000022000a7c82 */ /* 0x000fe20008000000 */
[----:B------:R-:W-:Y:S01]  /*1e10*/  UMOV UR12, UR36 ;  /* 0x00000024000c7c82 */ /* 0x000fe20008000000 */
[----:B------:R-:W-:Y:S01]  /*1e20*/  UMOV UR9, UR33 ;  /* 0x0000002100097c82 */ /* 0x000fe20008000000 */
[----:B------:R-:W-:Y:S01]  /*1e30*/  UMOV UR27, UR15 ;  /* 0x0000000f001b7c82 */ /* 0x000fe20008000000 */
[----:B------:R-:W-:Y:S04]  /*1e40*/  UMOV UR6, UR25 ;  /* 0x0000001900067c82 */ /* 0x000fe80008000000 */
[----:B------:R1:W-:Y:S01]  /*1e50*/  UTMALDG.3D.2CTA [UR8], [UR28], desc[UR30] ;  /* 0x00001e081c0075b4 */ /* 0x0003e20008211000 */
[----:B--2---:R-:W-:Y:S01]  /*1e60*/  UIADD3 UR34, UPT, UPT, UR34, 0x20, URZ ;  /* 0x0000002022227890 */ /* 0x004fe2000fffe0ff */
[----:B------:R-:W-:Y:S11]  /*1e70*/  BRA.U UP2, `(.L_x_32) ;  /* 0xfffffffd024c7547 */ /* 0x000ff6000b83ffff */
.L_x_26:
[----:B------:R-:W-:Y:S01]  /*1e80*/  ULEA UR5, UR25, UR4, 0x3 ;  /* 0x0000000419057291 */ /* 0x000fe2000f8e18ff */
[----:B-1----:R-:W-:Y:S01]  /*1e90*/  SHF.L.U32 R2, R17, 0x1f, RZ ;  /* 0x0000001f11027819 */ /* 0x002fe200000006ff */
[----:B------:R-:W-:Y:S01]  /*1ea0*/  @!P1 SYNCS.ARRIVE.TRANS64.A1T0 RZ, [UR4+0x178], RZ ;  /* 0x000178ffffff99a7 */ /* 0x000fe20008100004 */
[----:B------:R-:W-:-:S06]  /*1eb0*/  UISETP.GT.AND UP0, UPT, UR14, UR13, UPT ;  /* 0x0000000d0e00728c */ /* 0x000fcc000bf04270 */
[----:B--2-4-:R1:W2:Y:S03]  /*1ec0*/  SYNCS.PHASECHK.TRANS64.TRYWAIT P0, [UR5+0xa0], R2 ;  /* 0x0000a002ff0075a7 */ /* 0x0142a60008001105 */
[----:B------:R-:W-:Y:S05]  /*1ed0*/  BRA.U !UP0, `(.L_x_33) ;  /* 0x0000000108c07547 */ /* 0x000fea000b800000 */
[----:B------:R-:W-:Y:S01]  /*1ee0*/  UIADD3 UR28, UPT, UPT, UR26, UR27, URZ ;  /* 0x0000001b1a1c7290 */ /* 0x000fe2000fffe0ff */
[----:B------:R-:W-:-:S11]  /*1ef0*/  UMOV UR6, UR25 ;  /* 0x0000001900067c82 */ /* 0x000fd60008000000 */
.L_x_39:
[----:B--2---:R-:W-:Y:S01]  /*1f00*/  @P5 MOV R3, 0x5000 ;  /* 0x0000500000035802 */ /* 0x004fe20000000f00 */
[----:B------:R-:W-:Y:S01]  /*1f10*/  ULEA UR17, UR6, UR4, 0x3 ;  /* 0x0000000406117291 */ /* 0x000fe2000f8e18ff */
[----:B-12---:R-:W-:Y:S11]  /*1f20*/  @P0 BRA `(.L_x_34) ;  /* 0x00000000000c0947 */ /* 0x006ff60003800000 */
[----:B------:R-:W-:Y:S04]  /*1f30*/  SHF.L.U32 R4, R17, 0x1f, RZ ;  /* 0x0000001f11047819 */ /* 0x000fe800000006ff */
[----:B------:R-:W2:Y:S02]  /*1f40*/  SYNCS.PHASECHK.TRANS64.TRYWAIT P0, [UR17+0xa0], R4 ;  /* 0x0000a004ff0075a7 */ /* 0x000ea40008001111 */
[----:B--2---:R-:W-:Y:S05]  /*1f50*/  @!P0 BRA `(.L_x_35) ;  /* 0x0000007400248947 */ /* 0x004fea0003800000 */
.L_x_34:
[----:B------:R2:W-:Y:S01]  /*1f60*/  @P5 SYNCS.ARRIVE.TRANS64 RZ, [UR17], R3 ;  /* 0x00000003ffff59a7 */ /* 0x0005e20008000011 */
[----:B------:R-:W-:Y:S04]  /*1f70*/  ULOP3.LUT UR5, UR24, 0x2, URZ, 0xfc, !UPT ;  /* 0x0000000218057892 */ /* 0x000fe8000f8efcff */
[----:B------:R-:W-:Y:S09]  /*1f80*/  UISETP.NE.AND UP0, UPT, UR5, 0x2, UPT ;  /* 0x000000020500788c */ /* 0x000ff2000bf05270 */
[----:B------:R-:W-:Y:S05]  /*1f90*/  BRA.U UP0, `(.L_x_36) ;  /* 0x0000000100047547 */ /* 0x000fea000b800000 */
[----:B------:R-:W-:Y:S05]  /*1fa0*/  BPT.TRAP 0x1 ;  /* 0x000000040000795c */ /* 0x000fea0000300000 */
.L_x_36:
[----:B------:R-:W-:Y:S04]  /*1fb0*/  BSSY.RECONVERGENT B0, `(.L_x_37) ;  /* 0x0000003000007945 */ /* 0x000fe80003800200 */
[----:B------:R-:W-:Y:S05]  /*1fc0*/  @!P4 BRA `(.L_x_38) ;  /* 0x000000000004c947 */ /* 0x000fea0003800000 */
[----:B------:R-:W-:Y:S05]  /*1fd0*/  BPT.TRAP 0x1 ;  /* 0x000000040000795c */ /* 0x000fea0000300000 */
.L_x_38:
[----:B------:R-:W-:Y:S05]  /*1fe0*/  BSYNC.RECONVERGENT B0 ;  /* 0x0000000000007941 */ /* 0x000fea0003800200 */
.L_x_37:
[----:B------:R-:W-:Y:S02]  /*1ff0*/  UIADD3 UR25, UPT, UPT, UR6, 0x1, URZ ;  /* 0x0000000106197890 */ /* 0x000fe4000fffe0ff */
[----:B------:R-:W-:Y:S02]  /*2000*/  ULEA UR16, UR6, UR4, 0xc ;  /* 0x0000000406107291 */ /* 0x000fe4000f8e60ff */
[----:B------:R-:W-:Y:S02]  /*2010*/  UISETP.NE.AND UP0, UPT, UR25, 0x14, UPT ;  /* 0x000000141900788c */ /* 0x000fe4000bf05270 */
[----:B------:R-:W-:Y:S02]  /*2020*/  UIADD3 UR38, UP1, UPT, UR22, 0x80, URZ ;  /* 0x0000008016267890 */ /* 0x000fe4000ff3e0ff */
[----:B------:R-:W-:Y:S02]  /*2030*/  USEL UR9, URZ, 0x1, UP0 ;  /* 0x00000001ff097887 */ /* 0x000fe40008000000 */
[----:B------:R-:W-:Y:S02]  /*2040*/  USEL UR25, UR25, URZ, UP0 ;  /* 0x000000ff19197287 */ /* 0x000fe40008000000 */
[----:B------:R-:W-:Y:S02]  /*2050*/  ULOP3.LUT UR17, UR17, 0xfefffff8, URZ, 0xc0, !UPT ;  /* 0xfefffff811117892 */ /* 0x000fe4000f8ec0ff */
[----:B------:R-:W-:Y:S01]  /*2060*/  ULEA UR8, UR25, UR4, 0x3 ;  /* 0x0000000419087291 */ /* 0x000fe2000f8e18ff */
[----:B------:R-:W-:Y:S01]  /*2070*/  LOP3.LUT R17, R17, UR9, RZ, 0x3c, !PT ;  /* 0x0000000911117c12 */ /* 0x000fe2000f8e3cff */
[----:B------:R-:W-:Y:S02]  /*2080*/  USHF.L.U32 UR18, UR27, 0x5, URZ ;  /* 0x000000051b127899 */ /* 0x000fe400080006ff */
[----:B------:R-:W-:Y:S01]  /*2090*/  UIADD3 UR16, UPT, UPT, UR16, 0x6600, URZ ;  /* 0x0000660010107890 */ /* 0x000fe2000fffe0ff */
[----:B-1----:R-:W-:Y:S01]  /*20a0*/  SHF.L.U32 R2, R17, 0x1f, RZ ;  /* 0x0000001f11027819 */ /* 0x002fe200000006ff */
[----:B------:R-:W-:Y:S02]  /*20b0*/  UIADD3.X UR39, UPT, UPT, URZ, UR23, URZ, UP1, !UPT ;  /* 0x00000017ff277290 */ /* 0x000fe40008ffe4ff */
[----:B------:R-:W-:Y:S01]  /*20c0*/  UIMAD UR5, UR6, 0x1800, UR4 ;  /* 0x00001800060578a4 */ /* 0x000fe2000f8e0204 */
[----:B------:R4:W1:Y:S01]  /*20d0*/  SYNCS.PHASECHK.TRANS64.TRYWAIT P0, [UR8+0xa0], R2 ;  /* 0x0000a002ff0075a7 */ /* 0x0008620008001108 */
[----:B------:R-:W-:Y:S02]  /*20e0*/  UIADD3 UR32, UP0, UPT, UR22, 0x180, URZ ;  /* 0x0000018016207890 */ /* 0x000fe4000ff1e0ff */
[----:B------:R-:W-:Y:S01]  /*20f0*/  UIADD3 UR8, UPT, UPT, UR5, 0x1a600, URZ ;  /* 0x0001a60005087890 */ /* 0x000fe2000fffe0ff */
[----:B------:R-:W-:Y:S01]  /*2100*/  UMOV UR30, 0x0 ;  /* 0x00000000001e7882 */ /* 0x000fe20000000000 */
[----:B------:R-:W-:Y:S01]  /*2110*/  UMOV UR31, 0x10000000 ;  /* 0x10000000001f7882 */ /* 0x000fe20000000000 */
[----:B------:R-:W-:Y:S01]  /*2120*/  UMOV UR19, UR35 ;  /* 0x0000002300137c82 */ /* 0x000fe20008000000 */
[----:B------:R-:W-:Y:S01]  /*2130*/  UMOV UR20, UR36 ;  /* 0x0000002400147c82 */ /* 0x000fe20008000000 */
[----:B------:R-:W-:Y:S01]  /*2140*/  UIADD3.X UR33, UPT, UPT, URZ, UR23, URZ, UP0, !UPT ;  /* 0x00000017ff217290 */ /* 0x000fe200087fe4ff */
[----:B------:R4:W-:Y:S01]  /*2150*/  UTMALDG.3D.2CTA [UR16], [UR38], desc[UR30] ;  /* 0x00001e10260075b4 */ /* 0x0009e20008211000 */
[----:B------:R-:W-:Y:S01]  /*2160*/  UIADD3 UR27, UPT, UPT, UR27, 0x1, URZ ;  /* 0x000000011b1b7890 */ /* 0x000fe2000fffe0ff */
[----:B------:R-:W-:Y:S01]  /*2170*/  UMOV UR12, UR36 ;  /* 0x00000024000c7c82 */ /* 0x000fe20008000000 */
[----:B------:R-:W-:Y:S01]  /*2180*/  UMOV UR9, UR17 ;  /* 0x0000001100097c82 */ /* 0x000fe20008000000 */
[----:B------:R-:W-:Y:S01]  /*2190*/  UMOV UR10, UR18 ;  /* 0x00000012000a7c82 */ /* 0x000fe20008000000 */
[----:B------:R-:W-:Y:S03]  /*21a0*/  UISETP.NE.AND UP0, UPT, UR27, UR28, UPT ;  /* 0x0000001c1b00728c */ /* 0x000fe6000bf05270 */
[----:B------:R4:W-:Y:S01]  /*21b0*/  UTMALDG.3D.2CTA [UR8], [UR32], desc[UR30] ;  /* 0x00001e08200075b4 */ /* 0x0009e20008211000 */
[----:B------:R-:W-:Y:S05]  /*21c0*/  UMOV UR6, UR25 ;  /* 0x0000001900067c82 */ /* 0x000fea0008000000 */
[----:B----4-:R-:W-:Y:S05]  /*21d0*/  BRA.U UP0, `(.L_x_39) ;  /* 0xfffffffd00487547 */ /* 0x010fea000b83ffff */
.L_x_33:
[C---:B-1----:R-:W-:Y:S01]  /*21e0*/  LEA R2, R16.reuse, UR4, 0x3 ;  /* 0x0000000410027c11 */ /* 0x042fe2000f8e18ff */
[----:B------:R-:W-:Y:S01]  /*21f0*/  NOP ;  /* 0x0000000000007918 */ /* 0x000fe20000000000 */
[----:B--2---:R-:W-:Y:S02]  /*2200*/  SHF.L.U32 R3, R13, 0x1f, RZ ;  /* 0x0000001f0d037819 */ /* 0x004fe400000006ff */
[----:B------:R-:W-:Y:S02]  /*2210*/  LEA R4, R16, UR4, 0x4 ;  /* 0x0000000410047c11 */ /* 0x000fe4000f8e20ff */
[----:B------:R-:W1:Y:S02]  /*2220*/  SYNCS.PHASECHK.TRANS64.TRYWAIT P0, [R2+URZ+0x180], R3 ;  /* 0x00018003020075a7 */ /* 0x000e6400080011ff */
[----:B-1----:R-:W-:Y:S05]  /*2230*/  @!P0 BRA `(.L_x_40) ;  /* 0x0000007000848947 */ /* 0x002fea0003800000 */
.L_x_160:
[----:B------:R-:W2:Y:S01]  /*2240*/  LDS.128 R4, [R4+0x210] ;  /* 0x0002100004047984 */ /* 0x000ea20000000c00 */
[----:B------:R-:W-:Y:S01]  /*2250*/  ISETP.GE.AND P0, PT, R37, 0x1, PT ;  /* 0x000000012500780c */ /* 0x000fe20003f06270 */
[----:B-1----:R-:W-:Y:S01]  /*2260*/  VIADD R2, R2, 0x190 ;  /* 0x0000019002027836 */ /* 0x002fe20000000000 */
[----:B------:R-:W-:Y:S01]  /*2270*/  @!PT LDS RZ, [RZ] ;  /* 0x00000000fffff984 */ /* 0x000fe20000000800 */
[----:B------:R-:W-:Y:S01]  /*2280*/  @!PT LDS RZ, [RZ] ;  /* 0x00000000fffff984 */ /* 0x000fe20000000800 */
[----:B------:R-:W-:Y:S01]  /*2290*/  @!PT LDS RZ, [RZ] ;  /* 0x00000000fffff984 */ /* 0x000fe20000000800 */
[----:B------:R-:W-:Y:S01]  /*22a0*/  @!PT LDS RZ, [RZ] ;  /* 0x00000000fffff984 */ /* 0x000fe20000000800 */
[----:B------:R1:W-:Y:S06]  /*22b0*/  MEMBAR.ALL.CTA ;  /* 0x0000000000007992 */ /* 0x0003ec0000008000 */
[----:B-1----:R-:W1:Y:S01]  /*22c0*/  FENCE.VIEW.ASYNC.S ;  /* 0x00000000000073c6 */ /* 0x002e620000000000 */
[----:B------:R-:W-:-:S04]  /*22d0*/  PRMT R2, RZ, 0x654, R2 ;  /* 0x00000654ff027816 */ /* 0x000fc80000000002 */
[----:B-1----:R1:W-:Y:S01]  /*22e0*/  SYNCS.ARRIVE.TRANS64.RED.A1T0 RZ, [R2+URZ], RZ ;  /* 0x000000ff02ff79a7 */ /* 0x0023e200081004ff */
[----:B--2---:R-:W-:-:S13]  /*22f0*/  LOP3.LUT P2, RZ, R6, 0x1, RZ, 0xc0, !PT ;  /* 0x0000000106ff7812 */ /* 0x004fda000784c0ff */
[----:B------:R-:W-:Y:S01]  /*2300*/  @P2 SHF.R.U32.HI R3, RZ, 0x10, R5 ;  /* 0x00000010ff032819 */ /* 0x000fe20000011605 */
[----:B------:R-:W-:Y:S01]  /*2310*/  VOTEU.ANY UP0, P2 ;  /* 0x0000000000ff7886 */ /* 0x000fe20001000100 */
[----:B------:R-:W-:Y:S02]  /*2320*/  @P2 MOV R10, R4 ;  /* 0x00000004000a2202 */ /* 0x000fe40000000f00 */
[----:B------:R-:W-:Y:S02]  /*2330*/  @P2 R2UR.BROADCAST UR5, R3 ;  /* 0x00000000030522ca */ /* 0x000fe400008e0000 */
[----:B------:R-:W-:-:S11]  /*2340*/  @P2 LOP3.LUT R9, R5, 0xffff, RZ, 0xc0, !PT ;  /* 0x0000ffff05092812 */ /* 0x000fd600078ec0ff */
[----:B------:R-:W-:Y:S01]  /*2350*/  @UP0 UMOV UR36, UR5 ;  /* 0x0000000500240c82 */ /* 0x000fe20008000000 */
[----:B-1----:R-:W-:Y:S05]  /*2360*/  @!P0 BRA `(.L_x_41) ;  /* 0x0000000000b88947 */ /* 0x002fea0003800000 */
[----:B------:R-:W3:Y:S01]  /*2370*/  LDC.64 R4, c[0x0][0xb18] ;  /* 0x0002c600ff047b82 */ /* 0x000ee20000000a00 */
[----:B------:R-:W-:-:S07]  /*2380*/  ISETP.NE.AND P3, PT, R37, 0x1, PT ;  /* 0x000000012500780c */ /* 0x000fce0003f65270 */
[----:B------:R-:W1:Y:S08]  /*2390*/  LDC.64 R6, c[0x0][0xb10] ;  /* 0x0002c400ff067b82 */ /* 0x000e700000000a00 */
[----:B------:R-:W2:Y:S08]  /*23a0*/  LDC R14, c[0x0][0xb20] ;  /* 0x0002c800ff0e7b82 */ /* 0x000eb00000000800 */
[----:B------:R-:W4:Y:S01]  /*23b0*/  LDC R15, c[0x0][0xb0c] ;  /* 0x0002c300ff0f7b82 */ /* 0x000f220000000800 */
[----:B---3--:R-:W-:Y:S01]  /*23c0*/  IMAD.HI.U32 R21, R0, R5, RZ ;  /* 0x0000000500157227 */ /* 0x008fe200078e00ff */
[----:B------:R-:W-:-:S03]  /*23d0*/  ISETP.NE.AND P0, PT, R4, 0x1, PT ;  /* 0x000000010400780c */ /* 0x000fc60003f05270 */
[----:B------:R-:W-:-:S03]  /*23e0*/  IMAD.HI.U32 R5, R9, R5, RZ ;  /* 0x0000000509057227 */ /* 0x000fc600078e00ff */
[----:B------:R-:W3:Y:S01]  /*23f0*/  LDC.64 R2, c[0x0][0xb28] ;  /* 0x0002ca00ff027b82 */ /* 0x000ee20000000a00 */
[----:B-1----:R-:W-:-:S04]  /*2400*/  IMAD.HI.U32 R22, R8, R6, RZ ;  /* 0x0000000608167227 */ /* 0x002fc800078e00ff */
[----:B------:R-:W-:Y:S01]  /*2410*/  IMAD.HI.U32 R23, R10, R6, RZ ;  /* 0x000000060a177227 */ /* 0x000fe200078e00ff */
[----:B------:R-:W-:Y:S02]  /*2420*/  SHF.R.U32.HI R22, RZ, R7, R22 ;  /* 0x00000007ff167219 */ /* 0x000fe40000011616 */
[-C--:B--2---:R-:W-:Y:S02]  /*2430*/  SHF.R.U32.HI R21, RZ, R14.reuse, R21 ;  /* 0x0000000eff157219 */ /* 0x084fe40000011615 */
[----:B------:R-:W-:Y:S02]  /*2440*/  SHF.R.U32.HI R5, RZ, R14, R5 ;  /* 0x0000000eff057219 */ /* 0x000fe40000011605 */
[----:B------:R-:W-:Y:S02]  /*2450*/  SEL R21, R0, R21, !P0 ;  /* 0x0000001500157207 */ /* 0x000fe40004000000 */
[----:B------:R-:W-:Y:S02]  /*2460*/  SHF.R.U32.HI R23, RZ, R7, R23 ;  /* 0x00000007ff177219 */ /* 0x000fe40000011617 */
[----:B----4-:R-:W-:-:S02]  /*2470*/  ISETP.NE.AND P1, PT, R15, 0x1, PT ;  /* 0x000000010f00780c */ /* 0x010fc40003f25270 */
[----:B------:R-:W-:Y:S02]  /*2480*/  SEL R5, R9, R5, !P0 ;  /* 0x0000000509057207 */ /* 0x000fe40004000000 */
[----:B------:R-:W-:Y:S02]  /*2490*/  SEL R22, R8, R22, !P1 ;  /* 0x0000001608167207 */ /* 0x000fe40004800000 */
[----:B------:R-:W-:Y:S01]  /*24a0*/  SEL R23, R10, R23, !P1 ;  /* 0x000000170a177207 */ /* 0x000fe20004800000 */
[----:B---3--:R-:W-:-:S04]  /*24b0*/  IMAD.HI.U32 R20, R21, R2, RZ ;  /* 0x0000000215147227 */ /* 0x008fc800078e00ff */
        /* <DEDUP_REMOVED lines=10> */
[----:B------:R-:W-:-:S04]  /*2560*/  @!P0 IMAD.HI.U32 R7, R23, R2, RZ ;  /* 0x0000000217078227 */ /* 0x000fc800078e00ff */
[----:B------:R-:W-:Y:S01]  /*2570*/  IMAD.MOV R2, RZ, RZ, -R6 ;  /* 0x000000ffff027224 */ /* 0x000fe200078e0a06 */
[----:B------:R-:W-:Y:S02]  /*2580*/  @!P0 SHF.R.U32.HI R3, RZ, R3, R7 ;  /* 0x00000003ff038219 */ /* 0x000fe40000011607 */
[----:B------:R-:W-:Y:S01]  /*2590*/  IADD3 R7, PT, PT, -R5, RZ, RZ ;  /* 0x000000ff05077210 */ /* 0x000fe20007ffe1ff */
[----:B------:R-:W-:Y:S01]  /*25a0*/  IMAD R2, R37, R2, R5 ;  /* 0x0000000225027224 */ /* 0x000fe200078e0205 */
        /* <DEDUP_REMOVED lines=10> */
.L_x_41:
[----:B------:R-:W1:Y:S02]  /*2650*/  LDCU UR5, c[0x0][0xb30] ;  /* 0x00016600ff0577ac */ /* 0x000e640008000800 */
[----:B-1----:R-:W-:-:S09]  /*2660*/  UISETP.NE.AND UP0, UPT, UR5, 0x1, UPT ;  /* 0x000000010500788c */ /* 0x002fd2000bf05270 */
[----:B------:R-:W-:Y:S05]  /*2670*/  BRA.U UP0, `(.L_x_42) ;  /* 0x0000000100407547 */ /* 0x000fea000b800000 */
[----:B------:R-:W1:Y:S08]  /*2680*/  LDC.64 R4, c[0x0][0xb10] ;  /* 0x0002c400ff047b82 */ /* 0x000e700000000a00 */
[----:B------:R-:W2:Y:S08]  /*2690*/  LDC.64 R2, c[0x0][0xb18] ;  /* 0x0002c600ff027b82 */ /* 0x000eb00000000a00 */
[----:B------:R-:W4:Y:S08]  /*26a0*/  LDC R6, c[0x0][0xb20] ;  /* 0x0002c800ff067b82 */ /* 0x000f300000000800 */
[----:B------:R-:W3:Y:S01]  /*26b0*/  LDC R7, c[0x0][0xb0c] ;  /* 0x0002c300ff077b82 */ /* 0x000ee20000000800 */
[----:B-1----:R-:W-:-:S05]  /*26c0*/  IMAD.HI.U32 R4, R10, R4, RZ ;  /* 0x000000040a047227 */ /* 0x002fca00078e00ff */
[----:B------:R-:W-:Y:S01]  /*26d0*/  SHF.R.U32.HI R4, RZ, R5, R4 ;  /* 0x00000005ff047219 */ /* 0x000fe20000011604 */
[----:B--2---:R-:W-:Y:S01]  /*26e0*/  IMAD.HI.U32 R3, R9, R3, RZ ;  /* 0x0000000309037227 */ /* 0x004fe200078e00ff */
[----:B------:R-:W-:-:S04]  /*26f0*/  ISETP.NE.AND P0, PT, R2, 0x1, PT ;  /* 0x000000010200780c */ /* 0x000fc80003f05270 */
[----:B----4-:R-:W-:-:S04]  /*2700*/  SHF.R.U32.HI R3, RZ, R6, R3 ;  /* 0x00000006ff037219 */ /* 0x010fc80000011603 */
[----:B------:R-:W-:Y:S02]  /*2710*/  SEL R3, R9, R3, !P0 ;  /* 0x0000000309037207 */ /* 0x000fe40004000000 */
[----:B---3--:R-:W-:-:S04]  /*2720*/  ISETP.NE.AND P1, PT, R7, 0x1, PT ;  /* 0x000000010700780c */ /* 0x008fc80003f25270 */
[----:B------:R-:W-:-:S05]  /*2730*/  SEL R4, R10, R4, !P1 ;  /* 0x000000040a047207 */ /* 0x000fca0004800000 */
[----:B------:R-:W-:Y:S02]  /*2740*/  IMAD.IADD R5, R3, 0x1, -R4 ;  /* 0x0000000103057824 */ /* 0x000fe400078e0a04 */
[----:B------:R-:W-:Y:S02]  /*2750*/  IMAD.IADD R3, R4, 0x1, -R3 ;  /* 0x0000000104037824 */ /* 0x000fe400078e0a03 */
[----:B------:R-:W-:Y:S02]  /*2760*/  IMAD R10, R5, R7, R10 ;  /* 0x00000007050a7224 */ /* 0x000fe400078e020a */
[----:B------:R-:W-:-:S07]  /*2770*/  IMAD R9, R3, R2, R9 ;  /* 0x0000000203097224 */ /* 0x000fce00078e0209 */
.L_x_42:
[----:B------:R-:W-:Y:S01]  /*2780*/  VIADD R16, R16, 0x1 ;  /* 0x0000000110107836 */ /* 0x000fe20000000000 */
[----:B------:R-:W-:Y:S01]  /*2790*/  PLOP3.LUT P1, PT, PT, PT, PT, 0x80, 0x8 ;  /* 0x000000000008781c */ /* 0x000fe20003f2f070 */
[----:B------:R-:W-:Y:S02]  /*27a0*/  IMAD.IADD R14, R10, 0x1, R91 ;  /* 0x000000010a0e7824 */ /* 0x000fe400078e025b */
[----:B------:R-:W-:Y:S01]  /*27b0*/  IMAD.IADD R15, R9, 0x1, R90 ;  /* 0x00000001090f7824 */ /* 0x000fe200078e025a */
[----:B------:R-:W-:-:S04]  /*27c0*/  ISETP.NE.AND P0, PT, R16, 0x2, PT ;  /* 0x000000021000780c */ /* 0x000fc80003f05270 */
[----:B------:R-:W-:Y:S02]  /*27d0*/  SEL R2, RZ, 0x1, P0 ;  /* 0x00000001ff027807 */ /* 0x000fe40000000000 */
[----:B------:R-:W-:Y:S02]  /*27e0*/  SEL R16, R16, RZ, P0 ;  /* 0x000000ff10107207 */ /* 0x000fe40000000000 */
[----:B------:R-:W-:Y:S01]  /*27f0*/  LOP3.LUT R13, R13, R2, RZ, 0x3c, !PT ;  /* 0x000000020d0d7212 */ /* 0x000fe200078e3cff */
[----:B------:R-:W-:Y:S06]  /*2800*/  @P2 BRA `(.L_x_43) ;  /* 0xfffffff000582947 */ /* 0x000fec000383ffff */
[----:B------:R-:W-:Y:S01]  /*2810*/  UIADD3 UR4, UPT, UPT, UR4, 0xa0, URZ ;  /* 0x000000a004047890 */ /* 0x000fe2000fffe0ff */
[----:B------:R-:W-:-:S03]  /*2820*/  SHF.L.U32 R2, R17, 0x1f, RZ ;  /* 0x0000001f11027819 */ /* 0x000fc600000006ff */
[----:B------:R-:W-:-:S09]  /*2830*/  ULEA UR5, UR25, UR4, 0x3 ;  /* 0x0000000419057291 */ /* 0x000fd2000f8e18ff */
[----:B------:R-:W1:Y:S02]  /*2840*/  SYNCS.PHASECHK.TRANS64.TRYWAIT P0, [UR5], R2 ;  /* 0x00000002ff0075a7 */ /* 0x000e640008001105 */
[----:B-1----:R-:W-:Y:S05]  /*2850*/  @!P0 BRA `(.L_x_44) ;  /* 0x0000006c00108947 */ /* 0x002fea0003800000 */
.L_x_162:
[----:B------:R-:W-:-:S04]  /*2860*/  UIADD3 UR6, UPT, UPT, UR25, 0x1, URZ ;  /* 0x0000000119067890 */ /* 0x000fc8000fffe0ff */
[----:B------:R-:W-:-:S04]  /*2870*/  UISETP.NE.AND UP0, UPT, UR6, 0x14, UPT ;  /* 0x000000140600788c */ /* 0x000fc8000bf05270 */
[----:B------:R-:W-:Y:S02]  /*2880*/  USEL UR7, URZ, 0x1, UP0 ;  /* 0x00000001ff077887 */ /* 0x000fe40008000000 */
[----:B------:R-:W-:-:S04]  /*2890*/  USEL UR6, UR6, URZ, UP0 ;  /* 0x000000ff06067287 */ /* 0x000fc80008000000 */
[----:B------:R-:W-:Y:S01]  /*28a0*/  ULEA UR5, UR6, UR4, 0x3 ;  /* 0x0000000406057291 */ /* 0x000fe2000f8e18ff */
[----:B-1----:R-:W-:-:S04]  /*28b0*/  LOP3.LUT R2, R17, UR7, RZ, 0x3c, !PT ;  /* 0x0000000711027c12 */ /* 0x002fc8000f8e3cff */
[----:B------:R-:W-:-:S04]  /*28c0*/  SHF.L.U32 R3, R2, 0x1f, RZ ;  /* 0x0000001f02037819 */ /* 0x000fc800000006ff */
[----:B------:R-:W1:Y:S02]  /*28d0*/  SYNCS.PHASECHK.TRANS64.TRYWAIT P0, [UR5], R3 ;  /* 0x00000003ff0075a7 */ /* 0x000e640008001105 */
[----:B-1----:R-:W-:Y:S05]  /*28e0*/  @!P0 BRA `(.L_x_45) ;  /* 0x0000006c00048947 */ /* 0x002fea0003800000 */
.L_x_164:
[----:B------:R-:W-:-:S04]  /*28f0*/  UIADD3 UR6, UPT, UPT, UR6, 0x1, URZ ;  /* 0x0000000106067890 */ /* 0x000fc8000fffe0ff */
[----:B------:R-:W-:-:S04]  /*2900*/  UISETP.NE.AND UP0, UPT, UR6, 0x14, UPT ;  /* 0x000000140600788c */ /* 0x000fc8000bf05270 */
[----:B------:R-:W-:Y:S02]  /*2910*/  USEL UR7, URZ, 0x1, UP0 ;  /* 0x00000001ff077887 */ /* 0x000fe40008000000 */
[----:B------:R-:W-:-:S04]  /*2920*/  USEL UR6, UR6, URZ, UP0 ;  /* 0x000000ff06067287 */ /* 0x000fc80008000000 */
[----:B------:R-:W-:Y:S01]  /*2930*/  ULEA UR5, UR6, UR4, 0x3 ;  /* 0x0000000406057291 */ /* 0x000fe2000f8e18ff */
[----:B------:R-:W-:-:S04]  /*2940*/  LOP3.LUT R2, R2, UR7, RZ, 0x3c, !PT ;  /* 0x0000000702027c12 */ /* 0x000fc8000f8e3cff */
[----:B-1----:R-:W-:-:S04]  /*2950*/  SHF.L.U32 R3, R2, 0x1f, RZ ;  /* 0x0000001f02037819 */ /* 0x002fc800000006ff */
[----:B------:R-:W1:Y:S02]  /*2960*/  SYNCS.PHASECHK.TRANS64.TRYWAIT P0, [UR5], R3 ;  /* 0x00000003ff0075a7 */ /* 0x000e640008001105 */
[----:B-1----:R-:W-:Y:S05]  /*2970*/  @!P0 BRA `(.L_x_46) ;  /* 0x0000006800f88947 */ /* 0x002fea0003800000 */
.L_x_166:
        /* <DEDUP_REMOVED lines=9> */
.L_x_168:
        /* <DEDUP_REMOVED lines=9> */
.L_x_170:
        /* <DEDUP_REMOVED lines=9> */
.L_x_172:
        /* <DEDUP_REMOVED lines=9> */
.L_x_174:
        /* <DEDUP_REMOVED lines=9> */
.L_x_176:
        /* <DEDUP_REMOVED lines=9> */
.L_x_178:
        /* <DEDUP_REMOVED lines=9> */
.L_x_180:
        /* <DEDUP_REMOVED lines=9> */
.L_x_182:
        /* <DEDUP_REMOVED lines=9> */
.L_x_184:
        /* <DEDUP_REMOVED lines=9> */
.L_x_186:
        /* <DEDUP_REMOVED lines=9> */
.L_x_188:
        /* <DEDUP_REMOVED lines=9> */
.L_x_190:
        /* <DEDUP_REMOVED lines=9> */
.L_x_192:
        /* <DEDUP_REMOVED lines=9> */
.L_x_194:
        /* <DEDUP_REMOVED lines=9> */
.L_x_196:
        /* <DEDUP_REMOVED lines=9> */
.L_x_198:
[----:B------:R-:W-:-:S04]  /*3280*/  UIADD3 UR6, UPT, UPT, UR6, 0x1, URZ ;  /* 0x0000000106067890 */ /* 0x000fc8000fffe0ff */
[----:B------:R-:W-:-:S04]  /*3290*/  UISETP.NE.AND UP0, UPT, UR6, 0x14, UPT ;  /* 0x000000140600788c */ /* 0x000fc8000bf05270 */
[----:B------:R-:W-:Y:S02]  /*32a0*/  USEL UR5, URZ, 0x1, UP0 ;  /* 0x00000001ff057887 */ /* 0x000fe40008000000 */
[----:B------:R-:W-:-:S04]  /*32b0*/  USEL UR6, UR6, URZ, UP0 ;  /* 0x000000ff06067287 */ /* 0x000fc80008000000 */
[----:B------:R-:W-:Y:S01]  /*32c0*/  ULEA UR6, UR6, UR4, 0x3 ;  /* 0x0000000406067291 */ /* 0x000fe2000f8e18ff */
[----:B------:R-:W-:-:S04]  /*32d0*/  LOP3.LUT R2, R2, UR5, RZ, 0x3c, !PT ;  /* 0x0000000502027c12 */ /* 0x000fc8000f8e3cff */
[----:B------:R-:W-:Y:S01]  /*32e0*/  SHF.L.U32 R2, R2, 0x1f, RZ ;  /* 0x0000001f02027819 */ /* 0x000fe200000006ff */
[----:B-1-3--:R-:W-:-:S07]  /*32f0*/  IMAD.U32 R0, RZ, RZ, UR6 ;  /* 0x00000006ff007e24 */ /* 0x00afce000f8e00ff */
.L_x_63:
[----:B-1----:R1:W2:Y:S02]  /*3300*/  SYNCS.PHASECHK.TRANS64.TRYWAIT P0, [R0+URZ], R2 ;  /* 0x00000002000075a7 */ /* 0x0022a400080011ff */
[----:B--2---:R-:W-:Y:S05]  /*3310*/  @!P0 NANOSLEEP.SYNCS 0x989680 ;  /* 0x009896800000895d */ /* 0x004fea0003900000 */
[----:B------:R-:W2:Y:S02]  /*3320*/  @!P0 SYNCS.PHASECHK.TRANS64 P0, [R0+URZ], R2 ;  /* 0x00000002000085a7 */ /* 0x000ea400080010ff */
[----:B--2---:R-:W-:Y:S05]  /*3330*/  @P0 EXIT ;  /* 0x000000000000094d */ /* 0x004fea0003800000 */
[----:B------:R-:W-:Y:S05]  /*3340*/  BRA `(.L_x_63) ;  /* 0xfffffffc00ec7947 */ /* 0x000fea000383ffff */
.L_x_23:
[----:B------:R-:W-:-:S04]  /*3350*/  UISETP.NE.AND UP1, UPT, UR37, URZ, UPT ;  /* 0x000000ff2500728c */ /* 0x000fc8000bf25270 */
[----:B------:R-:W-:-:S09]  /*3360*/  UISETP.NE.OR UP1, UPT, UR10, 0x1, UP1 ;  /* 0x000000010a00788c */ /* 0x000fd20008f25670 */
[----:B------:R-:W-:Y:S05]  /*3370*/  BRA.U UP1, `(.L_x_64) ;  /* 0x00000005014c7547 */ /* 0x000fea000b800000 */
[----:B------:R-:W-:Y:S01]  /*3380*/  HFMA2 R11, -RZ, RZ, 0, 0 ;  /* 0x00000000ff0b7431 */ /* 0x000fe200000001ff */
[----:B------:R-:W-:Y:S01]  /*3390*/  ISETP.GE.U32.AND P2, PT, R10, 0x2, PT ;  /* 0x000000020a00780c */ /* 0x000fe20003f46070 */
[----:B------:R-:W-:Y:S01]  /*33a0*/  IMAD.MOV.U32 R12, RZ, RZ, 0x1 ;  /* 0x00000001ff0c7424 */ /* 0x000fe200078e00ff */
[----:B------:R-:W-:Y:S01]  /*33b0*/  CS2R R8, SRZ ;  /* 0x0000000000087805 */ /* 0x000fe2000001ff00 */
[----:B------:R-:W-:Y:S01]  /*33c0*/  IMAD.MOV.U32 R3, RZ, RZ, RZ ;  /* 0x000000ffff037224 */ /* 0x000fe200078e00ff */
[----:B------:R-:W-:Y:S01]  /*33d0*/  UMOV UR4, 0x400 ;  /* 0x0000040000047882 */ /* 0x000fe20000000000 */
[----:B------:R-:W-:Y:S01]  /*33e0*/  UMOV UR6, URZ ;  /* 0x000000ff00067c82 */ /* 0x000fe20008000000 */
[----:B------:R-:W-:-:S12]  /*33f0*/  ULEA UR37, UR37, UR4, 0x18 ;  /* 0x0000000425257291 */ /* 0x000fd8000f8ec0ff */
.L_x_68:
[----:B------:R-:W-:Y:S02]  /*3400*/  LEA R0, R3, UR37, 0x3 ;  /* 0x0000002503007c11 */ /* 0x000fe4000f8e18ff */
[----:B------:R-:W-:-:S03]  /*3410*/  SHF.L.U32 R4, R8, 0x1f, RZ ;  /* 0x0000001f08047819 */ /* 0x000fc600000006ff */
[----:B------:R-:W-:Y:S01]  /*3420*/  VIADD R5, R0, 0x1f0 ;  /* 0x000001f000057836 */ /* 0x000fe20000000000 */
[----:B------:R-:W1:Y:S02]  /*3430*/  SYNCS.PHASECHK.TRANS64.TRYWAIT P0, [R0+URZ+0x1e0], R4 ;  /* 0x0001e004000075a7 */ /* 0x000e6400080011ff */
[----:B-1----:R-:W-:Y:S05]  /*3440*/  @!P0 BRA `(.L_x_65) ;  /* 0x0000006400dc8947 */ /* 0x002fea0003800000 */
.L_x_199:
[----:B------:R-:W-:Y:S01]  /*3450*/  ULEA UR5, UR6, UR37, 0x3 ;  /* 0x0000002506057291 */ /* 0x000fe2000f8e18ff */
[----:B-1----:R-:W-:Y:S01]  /*3460*/  PRMT R0, RZ, 0x654, R5 ;  /* 0x00000654ff007816 */ /* 0x002fe20000000005 */
[----:B------:R-:W-:Y:S01]  /*3470*/  @!P2 IMAD.MOV.U32 R4, RZ, RZ, 0x10 ;  /* 0x00000010ff04a424 */ /* 0x000fe200078e00ff */
[----:B------:R-:W-:Y:S01]  /*3480*/  SHF.L.U32 R5, R12, 0x1f, RZ ;  /* 0x0000001f0c057819 */ /* 0x000fe200000006ff */
[----:B------:R-:W-:Y:S01]  /*3490*/  UIADD3 UR4, UPT, UPT, UR5, 0x180, URZ ;  /* 0x0000018005047890 */ /* 0x000fe2000fffe0ff */
[----:B------:R1:W-:Y:S05]  /*34a0*/  SYNCS.ARRIVE.TRANS64.RED.A1T0 RZ, [R0+URZ], RZ ;  /* 0x000000ff00ff79a7 */ /* 0x0003ea00081004ff */
[----:B------:R-:W-:Y:S01]  /*34b0*/  IMAD.U32 R6, RZ, RZ, UR4 ;  /* 0x00000004ff067e24 */ /* 0x000fe2000f8e00ff */
[----:B------:R-:W2:Y:S04]  /*34c0*/  SYNCS.PHASECHK.TRANS64.TRYWAIT P0, [UR5+0x190], R5 ;  /* 0x00019005ff0075a7 */ /* 0x000ea80008001105 */
[----:B------:R-:W-:Y:S01]  /*34d0*/  PRMT R6, R10, 0x654, R6 ;  /* 0x000006540a067816 */ /* 0x000fe20000000006 */
[----:B-12---:R-:W-:Y:S06]  /*34e0*/  @!P0 BRA `(.L_x_66) ;  /* 0x0000006400c88947 */ /* 0x006fec0003800000 */
.L_x_201:
[----:B------:R-:W-:Y:S01]  /*34f0*/  ULEA UR4, UR6, UR37, 0x4 ;  /* 0x0000002506047291 */ /* 0x000fe2000f8e20ff */
[----:B------:R-:W-:Y:S01]  /*3500*/  SEL R2, R6, R2, !P2 ;  /* 0x0000000206027207 */ /* 0x000fe20005000000 */
[----:B------:R-:W-:Y:S01]  /*3510*/  UIADD3 UR5, UPT, UPT, UR5, 0x180, URZ ;  /* 0x0000018005057890 */ /* 0x000fe2000fffe0ff */
[----:B-1----:R-:W-:Y:S01]  /*3520*/  LEA R0, R11, UR37, 0x3 ;  /* 0x000000250b007c11 */ /* 0x002fe2000f8e18ff */
[----:B------:R-:W-:Y:S01]  /*3530*/  UIADD3 UR4, UPT, UPT, UR4, 0x210, URZ ;  /* 0x0000021004047890 */ /* 0x000fe2000fffe0ff */
[----:B------:R1:W-:Y:S01]  /*3540*/  @!P2 SYNCS.ARRIVE.TRANS64.RED RZ, [R2+URZ], R4 ;  /* 0x0000000402ffa9a7 */ /* 0x0003e200080004ff */
[----:B------:R-:W-:Y:S01]  /*3550*/  UIADD3 UR6, UPT, UPT, UR6, 0x1, URZ ;  /* 0x0000000106067890 */ /* 0x000fe2000fffe0ff */
[----:B------:R-:W-:-:S03]  /*3560*/  VIADD R3, R3, 0x1 ;  /* 0x0000000103037836 */ /* 0x000fc60000000000 */
[----:B------:R-:W-:Y:S02]  /*3570*/  UISETP.NE.AND UP0, UPT, UR6, 0x2, UPT ;  /* 0x000000020600788c */ /* 0x000fe4000bf05270 */
[----:B------:R-:W-:Y:S01]  /*3580*/  ISETP.NE.AND P0, PT, R3, 0x2, PT ;  /* 0x000000020300780c */ /* 0x000fe20003f05270 */
[----:B------:R-:W-:Y:S06]  /*3590*/  UGETNEXTWORKID.BROADCAST [UR4], [UR5] ;  /* 0x00000000040073ca */ /* 0x000fec0008000100 */
[----:B------:R-:W-:Y:S02]  /*35a0*/  USEL UR4, URZ, 0x1, UP0 ;  /* 0x00000001ff047887 */ /* 0x000fe40008000000 */
[----:B------:R-:W-:-:S04]  /*35b0*/  USEL UR6, UR6, URZ, UP0 ;  /* 0x000000ff06067287 */ /* 0x000fc80008000000 */
[----:B------:R-:W-:Y:S02]  /*35c0*/  LOP3.LUT R12, R12, UR4, RZ, 0x3c, !PT ;  /* 0x000000040c0c7c12 */ /* 0x000fe4000f8e3cff */
[----:B-1----:R-:W-:-:S04]  /*35d0*/  SHF.L.U32 R4, R9, 0x1f, RZ ;  /* 0x0000001f09047819 */ /* 0x002fc800000006ff */
[----:B------:R-:W1:Y:S02]  /*35e0*/  SYNCS.PHASECHK.TRANS64.TRYWAIT P1, [R0+URZ+0x180], R4 ;  /* 0x00018004000075a7 */ /* 0x000e6400080211ff */
[----:B-1----:R-:W-:Y:S05]  /*35f0*/  @!P1 BRA `(.L_x_67) ;  /* 0x00000064009c9947 */ /* 0x002fea0003800000 */
.L_x_202:
[----:B-1----:R-:W-:Y:S01]  /*3600*/  LEA R4, R11, UR37, 0x4 ;  /* 0x000000250b047c11 */ /* 0x002fe2000f8e20ff */
[----:B------:R-:W-:Y:S01]  /*3610*/  VIADD R0, R0, 0x190 ;  /* 0x0000019000007836 */ /* 0x000fe20000000000 */
[----:B------:R-:W-:Y:S01]  /*3620*/  SEL R3, R3, RZ, P0 ;  /* 0x000000ff03037207 */ /* 0x000fe20000000000 */
[----:B------:R-:W-:-:S03]  /*3630*/  VIADD R11, R11, 0x1 ;  /* 0x000000010b0b7836 */ /* 0x000fc60000000000 */
[----:B------:R-:W1:Y:S01]  /*3640*/  LDS.128 R4, [R4+0x210] ;  /* 0x0002100004047984 */ /* 0x000e620000000c00 */
[----:B------:R-:W-:Y:S02]  /*3650*/  PRMT R0, RZ, 0x654, R0 ;  /* 0x00000654ff007816 */ /* 0x000fe40000000000 */
[C---:B------:R-:W-:Y:S01]  /*3660*/  ISETP.NE.AND P1, PT, R11.reuse, 0x2, PT ;  /* 0x000000020b00780c */ /* 0x040fe20003f25270 */
[----:B------:R-:W-:Y:S01]  /*3670*/  @!PT LDS RZ, [RZ] ;  /* 0x00000000fffff984 */ /* 0x000fe20000000800 */
[----:B------:R-:W-:Y:S01]  /*3680*/  @!PT LDS RZ, [RZ] ;  /* 0x00000000fffff984 */ /* 0x000fe20000000800 */
[----:B------:R-:W-:Y:S01]  /*3690*/  @!PT LDS RZ, [RZ] ;  /* 0x00000000fffff984 */ /* 0x000fe20000000800 */
[----:B------:R-:W-:Y:S01]  /*36a0*/  @!PT LDS RZ, [RZ] ;  /* 0x00000000fffff984 */ /* 0x000fe20000000800 */
[----:B------:R2:W-:Y:S06]  /*36b0*/  MEMBAR.ALL.CTA ;  /* 0x0000000000007992 */ /* 0x0005ec0000008000 */
[----:B--2---:R-:W2:Y:S01]  /*36c0*/  FENCE.VIEW.ASYNC.S ;  /* 0x00000000000073c6 */ /* 0x004ea20000000000 */
[----:B------:R-:W-:Y:S01]  /*36d0*/  SEL R11, R11, RZ, P1 ;  /* 0x000000ff0b0b7207 */ /* 0x000fe20000800000 */
[----:B--2---:R2:W-:Y:S01]  /*36e0*/  SYNCS.ARRIVE.TRANS64.RED.A1T0 RZ, [R0+URZ], RZ ;  /* 0x000000ff00ff79a7 */ /* 0x0045e200081004ff */
[----:B-1----:R-:W-:-:S02]  /*36f0*/  LOP3.LUT P3, RZ, R6, 0x1, RZ, 0xc0, !PT ;  /* 0x0000000106ff7812 */ /* 0x002fc4000786c0ff */
[----:B------:R-:W-:-:S04]  /*3700*/  SEL R4, RZ, 0x1, P1 ;  /* 0x00000001ff047807 */ /* 0x000fc80000800000 */
[----:B------:R-:W-:Y:S02]  /*3710*/  LOP3.LUT R9, R9, R4, RZ, 0x3c, !PT ;  /* 0x0000000409097212 */ /* 0x000fe400078e3cff */
[----:B--2---:R-:W-:-:S04]  /*3720*/  SEL R0, RZ, 0x1, P0 ;  /* 0x00000001ff007807 */ /* 0x004fc80000000000 */
[----:B------:R-:W-:Y:S01]  /*3730*/  LOP3.LUT R8, R8, R0, RZ, 0x3c, !PT ;  /* 0x0000000008087212 */ /* 0x000fe200078e3cff */
[----:B------:R-:W-:Y:S06]  /*3740*/  @P3 BRA `(.L_x_68) ;  /* 0xfffffffc002c3947 */ /* 0x000fec000383ffff */
[----:B------:R-:W-:Y:S01]  /*3750*/  ULEA UR5, UR6, UR37, 0x3 ;  /* 0x0000002506057291 */ /* 0x000fe2000f8e18ff */
[----:B------:R-:W-:-:S08]  /*3760*/  SHF.L.U32 R2, R12, 0x1f, RZ ;  /* 0x0000001f0c027819 */ /* 0x000fd000000006ff */
[----:B------:R-:W1:Y:S02]  /*3770*/  SYNCS.PHASECHK.TRANS64 P0, [UR5+0x190], R2 ;  /* 0x00019002ff0075a7 */ /* 0x000e640008001005 */
[----:B-1----:R-:W-:Y:S05]  /*3780*/  @P0 BRA `(.L_x_69) ;  /* 0x0000000000080947 */ /* 0x002fea0003800000 */
[----:B------:R-:W1:Y:S02]  /*3790*/  SYNCS.PHASECHK.TRANS64.TRYWAIT P0, [UR5+0x190], R2 ;  /* 0x00019002ff0075a7 */ /* 0x000e640008001105 */
[----:B-1----:R-:W-:Y:S05]  /*37a0*/  @!P0 BRA `(.L_x_70) ;  /* 0x0000006400448947 */ /* 0x002fea0003800000 */
.L_x_69:
[----:B------:R-:W-:-:S04]  /*37b0*/  UIADD3 UR4, UPT, UPT, UR6, 0x1, URZ ;  /* 0x0000000106047890 */ /* 0x000fc8000fffe0ff */
[----:B------:R-:W-:-:S04]  /*37c0*/  UISETP.NE.AND UP0, UPT, UR4, 0x2, UPT ;  /* 0x000000020400788c */ /* 0x000fc8000bf05270 */
[----:B------:R-:W-:Y:S02]  /*37d0*/  USEL UR7, URZ, 0x1, UP0 ;  /* 0x00000001ff077887 */ /* 0x000fe40008000000 */
[----:B------:R-:W-:-:S04]  /*37e0*/  USEL UR4, UR4, URZ, UP0 ;  /* 0x000000ff04047287 */ /* 0x000fc80008000000 */
[----:B------:R-:W-:Y:S01]  /*37f0*/  ULEA UR4, UR4, UR37, 0x3 ;  /* 0x0000002504047291 */ /* 0x000fe2000f8e18ff */
[----:B-1----:R-:W-:-:S04]  /*3800*/  LOP3.LUT R2, R12, UR7, RZ, 0x3c, !PT ;  /* 0x000000070c027c12 */ /* 0x002fc8000f8e3cff */
[----:B------:R-:W-:-:S04]  /*3810*/  SHF.L.U32 R0, R2, 0x1f, RZ ;  /* 0x0000001f02007819 */ /* 0x000fc800000006ff */
[----:B------:R-:W1:Y:S02]  /*3820*/  SYNCS.PHASECHK.TRANS64 P0, [UR4+0x190], R0 ;  /* 0x00019000ff0075a7 */ /* 0x000e640008001004 */
[----:B-1----:R-:W-:Y:S05]  /*3830*/  @P0 EXIT ;  /* 0x000000000000094d */ /* 0x002fea0003800000 */
[----:B------:R-:W-:Y:S02]  /*3840*/  SHF.L.U32 R2, R2, 0x1f, RZ ;  /* 0x0000001f02027819 */ /* 0x000fe400000006ff */
[----:B------:R-:W-:-:S07]  /*3850*/  MOV R0, UR4 ;  /* 0x0000000400007c02 */ /* 0x000fce0008000f00 */
.L_x_71:
[----:B-1----:R1:W2:Y:S02]  /*3860*/  SYNCS.PHASECHK.TRANS64.TRYWAIT P0, [R0+URZ+0x190], R2 ;  /* 0x00019002000075a7 */ /* 0x0022a400080011ff */
[----:B--2---:R-:W-:Y:S05]  /*3870*/  @!P0 NANOSLEEP.SYNCS 0x989680 ;  /* 0x009896800000895d */ /* 0x004fea0003900000 */
[----:B------:R-:W2:Y:S02]  /*3880*/  @!P0 SYNCS.PHASECHK.TRANS64 P0, [R0+URZ+0x190], R2 ;  /* 0x00019002000085a7 */ /* 0x000ea400080010ff */
[----:B--2---:R-:W-:Y:S05]  /*3890*/  @P0 EXIT ;  /* 0x000000000000094d */ /* 0x004fea0003800000 */
[----:B------:R-:W-:Y:S05]  /*38a0*/  BRA `(.L_x_71) ;  /* 0xfffffffc00ec7947 */ /* 0x000fea000383ffff */
.L_x_64:
[----:B------:R-:W-:Y:S05]  /*38b0*/  BRA.U UP4, `(.L_x_72) ;  /* 0x0000001104a07547 */ /* 0x000fea000b800000 */
[----:B------:R-:W-:Y:S01]  /*38c0*/  UMOV UR4, 0x40 ;  /* 0x0000004000047882 */ /* 0x000fe20000000000 */
[----:B------:R-:W-:Y:S01]  /*38d0*/  NOP ;  /* 0x0000000000007918 */ /* 0x000fe20000000000 */
[----:B------:R-:W-:Y:S01]  /*38e0*/  ULEA UR4, UR37, UR4, 0x18 ;  /* 0x0000000425047291 */ /* 0x000fe2000f8ec0ff */
[----:B------:R-:W-:Y:S02]  /*38f0*/  UMOV UR5, 0x400 ;  /* 0x0000040000057882 */ /* 0x000fe40000000000 */
[----:B------:R-:W-:-:S06]  /*3900*/  ULEA UR37, UR37, UR5, 0x18 ;  /* 0x0000000525257291 */ /* 0x000fcc000f8ec0ff */
[----:B------:R-:W1:Y:S02]  /*3910*/  LDS.U8 R2, [UR4+0x1c] ;  /* 0x00001c04ff027984 */ /* 0x000e640008000000 */
[----:B-1----:R-:W-:-:S13]  /*3920*/  ISETP.NE.AND P0, PT, R2, RZ, PT ;  /* 0x000000ff0200720c */ /* 0x002fda0003f05270 */
[----:B------:R-:W-:Y:S05]  /*3930*/  @P0 BRA `(.L_x_73) ;  /* 0x0000000400080947 */ /* 0x000fea0003800000 */
[----:B------:R-:W-:Y:S02]  /*3940*/  UISETP.NE.U32.AND UP0, UPT, UR9, 0x1, UPT ;  /* 0x000000010900788c */ /* 0x000fe4000bf05070 */
[----:B------:R-:W-:-:S07]  /*3950*/  UIADD3 UR6, UPT, UPT, UR4, 0x8, URZ ;  /* 0x0000000804067890 */ /* 0x000fce000fffe0ff */
[----:B------:R-:W-:Y:S05]  /*3960*/  BRA.U !UP0, `(.L_x_74) ;  /* 0x00000001089c7547 */ /* 0x000fea000b800000 */
[----:B------:R-:W-:Y:S01]  /*3970*/  ELECT P0, URZ, PT ;  /* 0x0000000000ff782f */ /* 0x000fe20003800000 */
[----:B------:R-:W-:-:S12]  /*3980*/  BSSY B0, `(.L_x_74) ;  /* 0x0000025000007945 */ /* 0x000fd80003800000 */
[----:B------:R-:W-:Y:S05]  /*3990*/  @!P0 BRA `(.L_x_75) ;  /* 0x00000000008c8947 */ /* 0x000fea0003800000 */
[----:B------:R-:W-:-:S05]  /*39a0*/  UMOV UR5, 0x10 ;  /* 0x0000001000057882 */ /* 0x000fca0000000000 */
[----:B------:R-:W-:Y:S04]  /*39b0*/  DEPBAR.LE SB1, 0x36 ;  /* 0x00009d800000791a */ /* 0x000fe80000000000 */
[----:B------:R-:W1:Y:S02]  /*39c0*/  UTCATOMSWS.2CTA.FIND_AND_SET.ALIGN UP1, UR5, UR5 ;  /* 0x00000005000575e3 */ /* 0x000e640008220800 */
[----:B-1----:R-:W-:Y:S01]  /*39d0*/  MOV R10, UR5 ;  /* 0x00000005000a7c02 */ /* 0x002fe20008000f00 */
[----:B------:R-:W-:Y:S06]  /*39e0*/  BRA.U UP1, `(.L_x_76) ;  /* 0x0000000101187547 */ /* 0x000fec000b800000 */
.L_x_77:
[----:B------:R-:W-:Y:S05]  /*39f0*/  NANOSLEEP 0x64 ;  /* 0x000000640000795d */ /* 0x000fea0003800000 */
[----:B------:R-:W-:-:S05]  /*3a00*/  UMOV UR5, 0x10 ;  /* 0x0000001000057882 */ /* 0x000fca0000000000 */
[----:B------:R-:W-:Y:S04]  /*3a10*/  DEPBAR.LE SB1, 0x36 ;  /* 0x00009d800000791a */ /* 0x000fe80000000000 */
[----:B------:R-:W1:Y:S02]  /*3a20*/  UTCATOMSWS.2CTA.FIND_AND_SET.ALIGN UP1, UR5, UR5 ;  /* 0x00000005000575e3 */ /* 0x000e640008220800 */
[----:B-1----:R-:W-:Y:S01]  /*3a30*/  MOV R10, UR5 ;  /* 0x00000005000a7c02 */ /* 0x002fe20008000f00 */
[----:B------:R-:W-:Y:S05]  /*3a40*/  BRA.U !UP1, `(.L_x_77) ;  /* 0xfffffffd09e87547 */ /* 0x000fea000b83ffff */
.L_x_76:
[----:B------:R-:W1:Y:S01]  /*3a50*/  LDS R5, [UR4+0x10] ;  /* 0x00001004ff057984 */ /* 0x000e620008000800 */
[----:B------:R-:W-:Y:S01]  /*3a60*/  IMAD.U32 R3, RZ, RZ, UR37 ;  /* 0x00000025ff037e24 */ /* 0x000fe2000f8e00ff */
[----:B------:R-:W-:-:S03]  /*3a70*/  MOV R2, UR8 ;  /* 0x0000000800027c02 */ /* 0x000fc60008000f00 */
[----:B------:R-:W-:Y:S01]  /*3a80*/  VIADD R3, R3, 0x230 ;  /* 0x0000023003037836 */ /* 0x000fe20000000000 */
[----:B-1----:R-:W-:-:S04]  /*3a90*/  SHF.L.U32 R5, R5, 0x1f, RZ ;  /* 0x0000001f05057819 */ /* 0x002fc800000006ff */
[----:B------:R-:W1:Y:S02]  /*3aa0*/  SYNCS.PHASECHK.TRANS64.TRYWAIT P0, [UR4+0x8], R5 ;  /* 0x00000805ff0075a7 */ /* 0x000e640008001104 */
[----:B-1----:R-:W-:Y:S05]  /*3ab0*/  @P0 BRA `(.L_x_78) ;  /* 0x0000000000080947 */ /* 0x002fea0003800000 */
[----:B------:R-:W1:Y:S02]  /*3ac0*/  SYNCS.PHASECHK.TRANS64.TRYWAIT P0, [UR4+0x8], R5 ;  /* 0x00000805ff0075a7 */ /* 0x000e640008001104 */
[----:B-1----:R-:W-:Y:S05]  /*3ad0*/  @!P0 BRA `(.L_x_79) ;  /* 0x0000006000908947 */ /* 0x002fea0003800000 */
.L_x_78:
[----:B-1----:R-:W-:Y:S01]  /*3ae0*/  HFMA2 R4, -RZ, RZ, 0, 5.9604644775390625e-08 ;  /* 0x00000001ff047431 */ /* 0x002fe200000001ff */
[----:B------:R-:W-:Y:S01]  /*3af0*/  UPRMT UR5, UR8, 0x654, UR6 ;  /* 0x0000065408057896 */ /* 0x000fe20008000006 */
[----:B------:R-:W-:Y:S01]  /*3b00*/  IMAD.MOV.U32 R7, RZ, RZ, 0xffff ;  /* 0x0000ffffff077424 */ /* 0x000fe200078e00ff */
[----:B------:R-:W-:Y:S01]  /*3b10*/  PRMT R2, R2, 0x654, R3 ;  /* 0x0000065402027816 */ /* 0x000fe20000000003 */
[----:B------:R-:W-:Y:S02]  /*3b20*/  IMAD.MOV.U32 R5, RZ, RZ, 0x4 ;  /* 0x00000004ff057424 */ /* 0x000fe400078e00ff */
[----:B------:R-:W-:Y:S01]  /*3b30*/  IMAD.SHL.U32 R9, R10, 0x20, RZ ;  /* 0x000000200a097824 */ /* 0x000fe200078e00ff */
[----:B------:R-:W-:Y:S02]  /*3b40*/  MOV R3, UR5 ;  /* 0x0000000500037c02 */ /* 0x000fe40008000f00 */
[-C--:B------:R-:W-:Y:S01]  /*3b50*/  SHF.L.U32 R7, R7, R10.reuse, RZ ;  /* 0x0000000a07077219 */ /* 0x080fe200000006ff */
[----:B------:R1:W-:Y:S01]  /*3b60*/  SYNCS.ARRIVE.TRANS64.RED RZ, [UR5], R5 ;  /* 0x00000005ffff79a7 */ /* 0x0003e20008000405 */
[----:B------:R-:W-:Y:S01]  /*3b70*/  SHF.L.U32 R6, R4, R10, RZ ;  /* 0x0000000a04067219 */ /* 0x000fe200000006ff */
[----:B------:R1:W-:Y:S04]  /*3b80*/  STS [UR37+0x230], R9 ;  /* 0x00023009ff007988 */ /* 0x0003e80008000825 */
[----:B------:R1:W-:Y:S04]  /*3b90*/  STAS [R2.64], R10 ;  /* 0x0000000a02007dbd */ /* 0x0003e8000c0008ff */
[----:B------:R1:W-:Y:S04]  /*3ba0*/  ATOMS.OR RZ, [UR4+0x14], R7 ;  /* 0x00001407ffff798c */ /* 0x0003e8000b000004 */
[----:B------:R1:W-:Y:S04]  /*3bb0*/  ATOMS.OR RZ, [UR4+0x18], R6 ;  /* 0x00001806ffff798c */ /* 0x0003e8000b000004 */
[----:B------:R1:W-:Y:S02]  /*3bc0*/  ATOMS.XOR RZ, [UR4+0x10], R4 ;  /* 0x00001004ffff798c */ /* 0x0003e4000b800004 */
.L_x_75:
[----:B------:R-:W-:Y:S05]  /*3bd0*/  BSYNC B0 ;  /* 0x0000000000007941 */ /* 0x000fea0003800000 */
.L_x_74:
[----:B------:R-:W-:Y:S05]  /*3be0*/  BRA.U UP0, `(.L_x_80) ;  /* 0x00000001006c7547 */ /* 0x000fea000b800000 */
[----:B------:R-:W-:-:S03]  /*3bf0*/  UMOV UR5, 0xffffffff ;  /* 0xffffffff00057882 */ /* 0x000fc60000000000 */
[----:B------:R-:W-:Y:S05]  /*3c00*/  BRA.DIV UR5, `(.L_x_81) ;  /* 0x00000062055c7947 */ /* 0x000fea000b800000 */
[----:B------:R-:W-:-:S13]  /*3c10*/  ELECT P6, URZ, PT ;  /* 0x0000000000ff782f */ /* 0x000fda00038c0000 */
.L_x_206:
[----:B------:R-:W-:Y:S05]  /*3c20*/  @!P6 BRA `(.L_x_80) ;  /* 0x00000000005ce947 */ /* 0x000fea0003800000 */
[----:B-1----:R-:W1:Y:S02]  /*3c30*/  LDS R3, [UR4+0x10] ;  /* 0x00001004ff037984 */ /* 0x002e640008000800 */
[----:B-1----:R-:W-:-:S04]  /*3c40*/  SHF.L.U32 R3, R3, 0x1f, RZ ;  /* 0x0000001f03037819 */ /* 0x002fc800000006ff */
[----:B------:R-:W1:Y:S02]  /*3c50*/  SYNCS.PHASECHK.TRANS64.TRYWAIT P0, [UR4+0x8], R3 ;  /* 0x00000803ff0075a7 */ /* 0x000e640008001104 */
[----:B-1----:R-:W-:Y:S05]  /*3c60*/  @P0 BRA `(.L_x_82) ;  /* 0x0000000000080947 */ /* 0x002fea0003800000 */
[----:B------:R-:W1:Y:S02]  /*3c70*/  SYNCS.PHASECHK.TRANS64.TRYWAIT P0, [UR4+0x8], R3 ;  /* 0x00000803ff0075a7 */ /* 0x000e640008001104 */
[----:B-1----:R-:W-:Y:S05]  /*3c80*/  @!P0 BRA `(.L_x_83) ;  /* 0x00000060005c8947 */ /* 0x002fea0003800000 */
.L_x_82:
[----:B------:R-:W2:Y:S01]  /*3c90*/  LDS R5, [UR37+0x230] ;  /* 0x00023025ff057984 */ /* 0x000ea20008000800 */
[----:B-1----:R-:W-:Y:S02]  /*3ca0*/  HFMA2 R2, -RZ, RZ, 0, 5.9604644775390625e-08 ;  /* 0x00000001ff027431 */ /* 0x002fe400000001ff */
[----:B------:R-:W-:Y:S01]  /*3cb0*/  IMAD.MOV.U32 R3, RZ, RZ, 0xffff ;  /* 0x0000ffffff037424 */ /* 0x000fe200078e00ff */
[----:B------:R-:W-:Y:S01]  /*3cc0*/  UPRMT UR5, UR8, 0x654, UR6 ;  /* 0x0000065408057896 */ /* 0x000fe20008000006 */
[----:B--2---:R-:W-:-:S03]  /*3cd0*/  IMAD.SHL.U32 R4, R5, 0x20, RZ ;  /* 0x0000002005047824 */ /* 0x004fc600078e00ff */
[-C--:B------:R-:W-:Y:S02]  /*3ce0*/  SHF.L.U32 R3, R3, R5.reuse, RZ ;  /* 0x0000000503037219 */ /* 0x080fe400000006ff */
[----:B------:R-:W-:Y:S01]  /*3cf0*/  SHF.L.U32 R5, R2, R5, RZ ;  /* 0x0000000502057219 */ /* 0x000fe200000006ff */
[----:B------:R2:W-:Y:S04]  /*3d00*/  STS [UR37+0x230], R4 ;  /* 0x00023004ff007988 */ /* 0x0005e80008000825 */
[----:B------:R2:W-:Y:S04]  /*3d10*/  ATOMS.OR RZ, [UR4+0x14], R3 ;  /* 0x00001403ffff798c */ /* 0x0005e8000b000004 */
[----:B------:R2:W-:Y:S01]  /*3d20*/  ATOMS.OR RZ, [UR4+0x18], R5 ;  /* 0x00001805ffff798c */ /* 0x0005e2000b000004 */
[----:B------:R-:W-:Y:S03]  /*3d30*/  SYNCS.ARRIVE.TRANS64.RED.A1T0 RZ, [UR5], RZ ;  /* 0x000000ffffff79a7 */ /* 0x000fe60008100405 */
[----:B------:R2:W-:Y:S01]  /*3d40*/  ATOMS.XOR RZ, [UR4+0x10], R2 ;  /* 0x00001002ffff798c */ /* 0x0005e2000b800004 */
[----:B------:R-:W-:Y:S05]  /*3d50*/  BRA `(.L_x_80) ;  /* 0x0000000000107947 */ /* 0x000fea0003800000 */
.L_x_73:
[----:B------:R-:W-:-:S05]  /*3d60*/  MOV R2, 0xffffffff ;  /* 0xffffffff00027802 */ /* 0x000fca0000000f00 */
[----:B------:R1:W-:Y:S02]  /*3d70*/  STS [UR37+0x230], R2 ;  /* 0x00023002ff007988 */ /* 0x0003e40008000825 */
[----:B-1----:R-:W-:Y:S02]  /*3d80*/  MOV R2, 0x3da0 ;  /* 0x00003da000027802 */ /* 0x002fe40000000f00 */
[----:B-----5:R-:W-:Y:S05]  /*3d90*/  CALL.REL.NOINC `($__internal_1_$__cuda_sm10x_tcgen05_guardrail_trap_phase_invalid_during_alloc) ;  /* 0x0000006400ec7944 */ /* 0x020fea0003c00000 */
.L_x_80:
[----:B------:R-:W-:Y:S05]  /*3da0*/  WARPSYNC.ALL ;  /* 0x0000000000007948 */ /* 0x000fea0003800000 */
[----:B------:R-:W3:Y:S01]  /*3db0*/  S2UR UR11, SR_CgaCtaId ;  /* 0x00000000000b79c3 */ /* 0x000ee20000008800 */
[----:B------:R-:W-:Y:S01]  /*3dc0*/  UMOV UR4, 0x400 ;  /* 0x0000040000047882 */ /* 0x000fe20000000000 */
[----:B------:R-:W-:-:S06]  /*3dd0*/  NOP ;  /* 0x0000000000007918 */ /* 0x000fcc0000000000 */
[----:B------:R-:W-:Y:S06]  /*3de0*/  BAR.ARV 0x6, 0xa0 ;  /* 0x0182800000007b1d */ /* 0x000fec0000002000 */
[----:B------:R-:W4:Y:S01]  /*3df0*/  LDCU UR5, c[0x0][0x38c] ;  /* 0x00007180ff0577ac */ /* 0x000f220008000800 */
[----:B------:R-:W-:Y:S01]  /*3e00*/  LOP3.LUT R0, R0, 0xffff, RZ, 0xc0, !PT ;  /* 0x0000ffff00007812 */ /* 0x000fe200078ec0ff */
[----:B-1----:R-:W-:Y:S01]  /*3e10*/  IMAD.MOV.U32 R9, RZ, RZ, 0x1 ;  /* 0x00000001ff097424 */ /* 0x002fe200078e00ff */
[----:B------:R-:W-:Y:S01]  /*3e20*/  LOP3.LUT R8, R8, 0xffff, RZ, 0xc0, !PT ;  /* 0x0000ffff08087812 */ /* 0x000fe200078ec0ff */
[----:B------:R-:W-:Y:S01]  /*3e30*/  UMOV UR17, URZ ;  /* 0x000000ff00117c82 */ /* 0x000fe20008000000 */
[----:B------:R-:W-:Y:S01]  /*3e40*/  R2UR UR12, R0 ;  /* 0x00000000000c72ca */ /* 0x000fe200000e0000 */
[----:B------:R-:W-:Y:S01]  /*3e50*/  UMOV UR16, URZ ;  /* 0x000000ff00107c82 */ /* 0x000fe20008000000 */
[----:B------:R-:W-:Y:S01]  /*3e60*/  R2UR UR13, R8 ;  /* 0x00000000080d72ca */ /* 0x000fe200000e0000 */
[----:B------:R-:W-:Y:S01]  /*3e70*/  IMAD.MOV.U32 R8, RZ, RZ, RZ ;  /* 0x000000ffff087224 */ /* 0x000fe200078e00ff */
[----:B------:R-:W-:Y:S01]  /*3e80*/  UMOV UR15, URZ ;  /* 0x000000ff000f7c82 */ /* 0x000fe20008000000 */
[----:B---3--:R-:W-:-:S02]  /*3e90*/  ULEA UR11, UR11, UR4, 0x18 ;  /* 0x000000040b0b7291 */ /* 0x008fc4000f8ec0ff */
[----:B------:R-:W-:Y:S02]  /*3ea0*/  UISETP.NE.AND UP2, UPT, UR9, URZ, UPT ;  /* 0x000000ff0900728c */ /* 0x000fe4000bf45270 */
[----:B------:R-:W-:Y:S02]  /*3eb0*/  UIADD3 UR14, UPT, UPT, UR11, 0x6600, URZ ;  /* 0x000066000b0e7890 */ /* 0x000fe4000fffe0ff */
[----:B------:R-:W-:Y:S02]  /*3ec0*/  UIADD3 UR4, UPT, UPT, UR11, 0x1a600, URZ ;  /* 0x0001a6000b047890 */ /* 0x000fe4000fffe0ff */
[----:B----4-:R-:W-:Y:S01]  /*3ed0*/  UIADD3 UR5, UPT, UPT, UR5, 0x1f, URZ ;  /* 0x0000001f05057890 */ /* 0x010fe2000fffe0ff */
[----:B--2---:R-:W1:Y:S01]  /*3ee0*/  LDS R2, [UR11+0x230] ;  /* 0x0002300bff027984 */ /* 0x004e620008000800 */
[----:B------:R-:W-:Y:S02]  /*3ef0*/  USHF.R.U32.HI UR14, URZ, 0x4, UR14 ;  /* 0x00000004ff0e7899 */ /* 0x000fe4000801160e */
[----:B------:R-:W-:-:S02]  /*3f00*/  USHF.R.S32.HI UR10, URZ, 0x1f, UR5 ;  /* 0x0000001fff0a7899 */ /* 0x000fc40008011405 */
[----:B------:R-:W-:Y:S02]  /*3f10*/  USHF.R.U32.HI UR4, URZ, 0x4, UR4 ;  /* 0x00000004ff047899 */ /* 0x000fe40008011604 */
[----:B------:R-:W-:Y:S02]  /*3f20*/  ULEA.HI UR10, UR10, UR5, URZ, 0x5 ;  /* 0x000000050a0a7291 */ /* 0x000fe4000f8f28ff */
[----:B------:R-:W-:Y:S02]  /*3f30*/  ULOP3.LUT UR14, UR14, 0x3fff, URZ, 0xc0, !UPT ;  /* 0x00003fff0e0e7892 */ /* 0x000fe4000f8ec0ff */
[----:B------:R-:W-:Y:S02]  /*3f40*/  USHF.R.S32.HI UR10, URZ, 0x5, UR10 ;  /* 0x00000005ff0a7899 */ /* 0x000fe4000801140a */
[----:B------:R-:W-:Y:S02]  /*3f50*/  ULOP3.LUT UR4, UR4, 0x3fff, URZ, 0xc0, !UPT ;  /* 0x00003fff04047892 */ /* 0x000fe4000f8ec0ff */
[----:B------:R-:W-:-:S02]  /*3f60*/  UISETP.LT.AND UP0, UPT, UR10, 0x1, UPT ;  /* 0x000000010a00788c */ /* 0x000fc4000bf01270 */
[----:B------:R-:W-:Y:S02]  /*3f70*/  ULOP3.LUT UR14, UR14, 0x10000, URZ, 0xfc, !UPT ;  /* 0x000100000e0e7892 */ /* 0x000fe4000f8efcff */
[----:B------:R-:W-:Y:S02]  /*3f80*/  ULOP3.LUT UR4, UR4, 0x10000, URZ, 0xfc, !UPT ;  /* 0x0001000004047892 */ /* 0x000fe4000f8efcff */
[----:B------:R-:W-:Y:S01]  /*3f90*/  USEL UR23, UR10, 0x1, !UP0 ;  /* 0x000000010a177887 */ /* 0x000fe2000c000000 */
[----:B------:R-:W-:Y:S01]  /*3fa0*/  UMOV UR28, 0x0 ;  /* 0x00000000001c7882 */ /* 0x000fe20000000000 */
[----:B------:R-:W-:Y:S01]  /*3fb0*/  UMOV UR29, 0x8300490 ;  /* 0x08300490001d7882 */ /* 0x000fe20000000000 */
[----:B------:R-:W-:Y:S01]  /*3fc0*/  UMOV UR24, 0x0 ;  /* 0x0000000000187882 */ /* 0x000fe20000000000 */
[----:B------:R-:W-:Y:S01]  /*3fd0*/  UMOV UR25, 0x8300490 ;  /* 0x0830049000197882 */ /* 0x000fe20000000000 */
[----:B-1----:R-:W-:Y:S02]  /*3fe0*/  R2UR UR18, R2 ;  /* 0x00000000021272ca */ /* 0x002fe400000e0000 */
[----:B------:R-:W-:-:S13]  /*3ff0*/  CS2R R2, SRZ ;  /* 0x0000000000027805 */ /* 0x000fda000001ff00 */
.L_x_91:
[C---:B------:R-:W-:Y:S02]  /*4000*/  LEA R0, R8.reuse, UR11, 0x3 ;  /* 0x0000000b08007c11 */ /* 0x040fe4000f8e18ff */
[----:B------:R-:W-:Y:S02]  /*4010*/  SHF.L.U32 R4, R3, 0x1f, RZ ;  /* 0x0000001f03047819 */ /* 0x000fe400000006ff */
[----:B------:R-:W-:Y:S02]  /*4020*/  LEA R5, R8, UR11, 0x4 ;  /* 0x0000000b08057c11 */ /* 0x000fe4000f8e20ff */
[----:B------:R-:W1:Y:S02]  /*4030*/  SYNCS.PHASECHK.TRANS64.TRYWAIT P0, [R0+URZ+0x180], R4 ;  /* 0x00018004000075a7 */ /* 0x000e6400080011ff */
[----:B-1-34-:R-:W-:Y:S05]  /*4040*/  @!P0 BRA `(.L_x_84) ;  /* 0x0000005c00848947 */ /* 0x01afea0003800000 */
.L_x_207:
[----:B-1----:R-:W1:Y:S01]  /*4050*/  LDS.128 R4, [R5+0x210] ;  /* 0x0002100005047984 */ /* 0x002e620000000c00 */
[----:B------:R-:W-:Y:S02]  /*4060*/  VIADD R0, R0, 0x190 ;  /* 0x0000019000007836 */ /* 0x000fe40000000000 */
[----:B------:R-:W-:Y:S01]  /*4070*/  VIADD R8, R8, 0x1 ;  /* 0x0000000108087836 */ /* 0x000fe20000000000 */
[----:B------:R-:W-:Y:S01]  /*4080*/  @!PT LDS RZ, [RZ] ;  /* 0x00000000fffff984 */ /* 0x000fe20000000800 */
[----:B------:R-:W-:Y:S01]  /*4090*/  @!PT LDS RZ, [RZ] ;  /* 0x00000000fffff984 */ /* 0x000fe20000000800 */
[----:B------:R-:W-:Y:S01]  /*40a0*/  @!PT LDS RZ, [RZ] ;  /* 0x00000000fffff984 */ /* 0x000fe20000000800 */
[----:B------:R-:W-:Y:S01]  /*40b0*/  @!PT LDS RZ, [RZ] ;  /* 0x00000000fffff984 */ /* 0x000fe20000000800 */
[----:B------:R2:W-:Y:S06]  /*40c0*/  MEMBAR.ALL.CTA ;  /* 0x0000000000007992 */ /* 0x0005ec0000008000 */
[----:B--2---:R-:W2:Y:S01]  /*40d0*/  FENCE.VIEW.ASYNC.S ;  /* 0x00000000000073c6 */ /* 0x004ea20000000000 */
[----:B------:R-:W-:-:S04]  /*40e0*/  PRMT R0, RZ, 0x654, R0 ;  /* 0x00000654ff007816 */ /* 0x000fc80000000000 */
[----:B--2---:R2:W-:Y:S01]  /*40f0*/  SYNCS.ARRIVE.TRANS64.RED.A1T0 RZ, [R0+URZ], RZ ;  /* 0x000000ff00ff79a7 */ /* 0x0045e200081004ff */
[----:B-1----:R-:W-:Y:S01]  /*4100*/  LOP3.LUT P1, RZ, R6, 0x1, RZ, 0xc0, !PT ;  /* 0x0000000106ff7812 */ /* 0x002fe2000782c0ff */
[----:B--2---:R-:W-:-:S12]  /*4110*/  BRA.U UP2, `(.L_x_85) ;  /* 0x0000000102e07547 */ /* 0x004fd8000b800000 */
[----:B------:R-:W1:Y:S01]  /*4120*/  LDCU UR5, c[0x0][0x38c] ;  /* 0x00007180ff0577ac */ /* 0x000e620008000800 */
[----:B------:R-:W-:Y:S02]  /*4130*/  PLOP3.LUT P2, PT, PT, PT, PT, 0x80, 0x8 ;  /* 0x000000000008781c */ /* 0x000fe40003f4f070 */
[----:B------:R-:W-:Y:S01]  /*4140*/  SHF.L.U32 R4, R9, 0x1f, RZ ;  /* 0x0000001f09047819 */ /* 0x000fe200000006ff */
[----:B------:R-:W-:Y:S02]  /*4150*/  ULEA UR19, UR17, UR11, 0x3 ;  /* 0x0000000b11137291 */ /* 0x000fe4000f8e18ff */
[----:B------:R-:W-:Y:S02]  /*4160*/  UIMAD UR20, UR17, 0x60, UR18 ;  /* 0x00000060111478a4 */ /* 0x000fe4000f8e0212 */
[----:B-1----:R-:W-:-:S06]  /*4170*/  UISETP.GE.AND UP0, UPT, UR5, 0x1, UPT ;  /* 0x000000010500788c */ /* 0x002fcc000bf06270 */
[----:B------:R-:W-:-:S05]  /*4180*/  PLOP3.LUT P0, PT, PT, PT, UP0, 0x80, 0x8 ;  /* 0x000000000008781c */ /* 0x000fca0003f0f008 */
[----:B------:R-:W-:-:S08]  /*4190*/  @UP0 ULEA UR5, UR16, UR11, 0x3 ;  /* 0x0000000b10050291 */ /* 0x000fd0000f8e18ff */
[----:B------:R-:W-:-:S04]  /*41a0*/  @P0 SHF.L.U32 R0, R2, 0x1f, RZ ;  /* 0x0000001f02000819 */ /* 0x000fc800000006ff */
[----:B------:R1:W2:Y:S01]  /*41b0*/  @P0 SYNCS.PHASECHK.TRANS64.TRYWAIT P2, [UR5], R0 ;  /* 0x00000000ff0005a7 */ /* 0x0002a20008041105 */
[----:B------:R-:W3:Y:S02]  /*41c0*/  SYNCS.PHASECHK.TRANS64.TRYWAIT P0, [UR19+0x1c0], R4 ;  /* 0x0001c004ff0075a7 */ /* 0x000ee40008001113 */
[----:B-123--:R-:W-:Y:S05]  /*41d0*/  @!P0 BRA `(.L_x_86) ;  /* 0x0000005c00348947 */ /* 0x00efea0003800000 */
.L_x_209:
[----:B------:R-:W-:Y:S01]  /*41e0*/  UMOV UR22, UR15 ;  /* 0x0000000f00167c82 */ /* 0x000fe20008000000 */
[----:B------:R-:W-:Y:S05]  /*41f0*/  BRA.U !UP0, `(.L_x_87) ;  /* 0x0000000108987547 */ /* 0x000fea000b800000 */
[----:B------:R-:W-:Y:S02]  /*4200*/  UIADD3 UR22, UPT, UPT, UR23, UR15, URZ ;  /* 0x0000000f17167290 */ /* 0x000fe4000fffe0ff */
[----:B------:R-:W-:Y:S01]  /*4210*/  UPLOP3.LUT UP3, UPT, UPT, UPT, UPT, 0x40, 0x4 ;  /* 0x000000000004789c */ /* 0x000fe20003f6e870 */
[----:B------:R-:W-:Y:S01]  /*4220*/  UMOV UR21, UR10 ;  /* 0x0000000a00157c82 */ /* 0x000fe20008000000 */
[----:B------:R-:W-:-:S09]  /*4230*/  UMOV UR5, UR16 ;  /* 0x0000001000057c82 */ /* 0x000fd20008000000 */
.L_x_90:
[----:B--2---:R-:W-:Y:S01]  /*4240*/  ULEA UR7, UR5, UR11, 0x3 ;  /* 0x0000000b05077291 */ /* 0x004fe2000f8e18ff */
[----:B---3--:R-:W-:Y:S11]  /*4250*/  @P2 BRA `(.L_x_88) ;  /* 0x00000000000c2947 */ /* 0x008ff60003800000 */
[----:B-1----:R-:W-:Y:S04]  /*4260*/  SHF.L.U32 R4, R2, 0x1f, RZ ;  /* 0x0000001f02047819 */ /* 0x002fe800000006ff */
[----:B------:R-:W1:Y:S02]  /*4270*/  SYNCS.PHASECHK.TRANS64.TRYWAIT P0, [UR7], R4 ;  /* 0x00000004ff0075a7 */ /* 0x000e640008001107 */
[----:B-1----:R-:W-:Y:S05]  /*4280*/  @!P0 BRA `(.L_x_89) ;  /* 0x0000005c00208947 */ /* 0x002fea0003800000 */
.L_x_88:
[----:B------:R-:W-:Y:S01]  /*4290*/  UISETP.NE.AND UP0, UPT, UR21, 0x1, UPT ;  /* 0x000000011500788c */ /* 0x000fe2000bf05270 */
[----:B------:R-:W-:Y:S01]  /*42a0*/  PLOP3.LUT P2, PT, PT, PT, PT, 0x80, 0x8 ;  /* 0x000000000008781c */ /* 0x000fe20003f4f070 */
[----:B------:R-:W-:Y:S02]  /*42b0*/  UIADD3 UR16, UPT, UPT, UR5, 0x1, URZ ;  /* 0x0000000105107890 */ /* 0x000fe4000fffe0ff */
[----:B------:R-:W-:Y:S02]  /*42c0*/  UIMAD UR6, UR5, 0x180, UR4 ;  /* 0x00000180050678a4 */ /* 0x000fe4000f8e0204 */
[----:B------:R-:W-:Y:S01]  /*42d0*/  UISETP.NE.AND UP1, UPT, UR16, 0x14, UPT ;  /* 0x000000141000788c */ /* 0x000fe2000bf25270 */
[----:B------:R-:W-:Y:S01]  /*42e0*/  PLOP3.LUT P0, PT, PT, PT, UP0, 0x80, 0x8 ;  /* 0x000000000008781c */ /* 0x000fe20003f0f008 */
[----:B------:R-:W-:Y:S02]  /*42f0*/  ULEA UR30, UR5, UR14, 0x8 ;  /* 0x0000000e051e7291 */ /* 0x000fe4000f8e40ff */
[----:B------:R-:W-:Y:S02]  /*4300*/  USEL UR27, URZ, 0x1, UP1 ;  /* 0x00000001ff1b7887 */ /* 0x000fe40008800000 */
[----:B------:R-:W-:Y:S02]  /*4310*/  USEL UR16, UR16, URZ, UP1 ;  /* 0x000000ff10107287 */ /* 0x000fe40008800000 */
[----:B------:R-:W-:Y:S02]  /*4320*/  UIADD3 UR34, UPT, UPT, UR6, 0x2, URZ ;  /* 0x0000000206227890 */ /* 0x000fe4000fffe0ff */
[----:B------:R-:W-:Y:S01]  /*4330*/  @UP0 ULEA UR26, UR16, UR11, 0x3 ;  /* 0x0000000b101a0291 */ /* 0x000fe2000f8e18ff */
[----:B------:R-:W-:Y:S01]  /*4340*/  LOP3.LUT R2, R2, UR27, RZ, 0x3c, !PT ;  /* 0x0000001b02027c12 */ /* 0x000fe2000f8e3cff */
[----:B------:R-:W-:Y:S01]  /*4350*/  UIADD3 UR32, UPT, UPT, UR30, 0x2, URZ ;  /* 0x000000021e207890 */ /* 0x000fe2000fffe0ff */
[----:B------:R-:W-:Y:S02]  /*4360*/  UMOV UR31, 0x80004020 ;  /* 0x80004020001f7882 */ /* 0x000fe40000000000 */
[----:B-1----:R-:W-:Y:S01]  /*4370*/  @P0 SHF.L.U32 R0, R2, 0x1f, RZ ;  /* 0x0000001f02000819 */ /* 0x002fe200000006ff */
[----:B------:R-:W-:Y:S01]  /*4380*/  UMOV UR35, 0x80004020 ;  /* 0x8000402000237882 */ /* 0x000fe20000000000 */
[----:B------:R-:W-:Y:S01]  /*4390*/  UMOV UR33, 0x80004020 ;  /* 0x8000402000217882 */ /* 0x000fe20000000000 */
[----:B------:R-:W-:Y:S01]  /*43a0*/  UIADD3 UR15, UPT, UPT, UR15, 0x1, URZ ;  /* 0x000000010f0f7890 */ /* 0x000fe2000fffe0ff */
[----:B------:R2:W3:Y:S01]  /*43b0*/  @P0 SYNCS.PHASECHK.TRANS64.TRYWAIT P2, [UR26], R0 ;  /* 0x00000000ff0005a7 */ /* 0x0004e2000804111a */
[----:B------:R-:W-:Y:S02]  /*43c0*/  UIADD3 UR26, UPT, UPT, UR7, 0xa0, URZ ;  /* 0x000000a0071a7890 */ /* 0x000fe4000fffe0ff */
[----:B------:R-:W-:Y:S02]  /*43d0*/  UISETP.NE.AND UP0, UPT, UR15, UR22, UPT ;  /* 0x000000160f00728c */ /* 0x000fe4000bf05270 */
[----:B------:R-:W-:Y:S01]  /*43e0*/  UIADD3 UR21, UPT, UPT, UR21, -0x1, URZ ;  /* 0xffffffff15157890 */ /* 0x000fe2000fffe0ff */
[----:B------:R-:W-:Y:S01]  /*43f0*/  UMOV UR7, 0x80004020 ;  /* 0x8000402000077882 */ /* 0x000fe20000000000 */
[----:B------:R-:W-:Y:S01]  /*4400*/  UMOV UR5, UR16 ;  /* 0x0000001000057c82 */ /* 0x000fe20008000000 */
[----:B------:R2:W-:Y:S01]  /*4410*/  UTCHMMA.2CTA gdesc[UR30], gdesc[UR6], tmem[UR20], tmem[UR28], idesc[UR29], UP3 ;  /* 0x00ff1c061e0075ea */ /* 0x0005e20009a00014 */
[----:B------:R-:W-:Y:S01]  /*4420*/  UPLOP3.LUT UP3, UPT, UPT, UPT, UPT, 0x80, 0x8 ;  /* 0x000000000008789c */ /* 0x000fe20003f6f070 */
[----:B------:R2:W-:Y:S01]  /*4430*/  UTCHMMA.2CTA gdesc[UR32], gdesc[UR34], tmem[UR20], tmem[UR24], idesc[UR25], UPT ;  /* 0x00ff1822200075ea */ /* 0x0005e2000ba00014 */
[----:B------:R2:W-:Y:S01]  /*4440*/  UTCBAR.2CTA.MULTICAST [UR26], URZ, UR13 ;  /* 0x000000ff1a0073e9 */ /* 0x0005e2000820080d */
[----:B------:R-:W-:Y:S08]  /*4450*/  BRA.U UP0, `(.L_x_90) ;  /* 0xfffffffd00787547 */ /* 0x000ff0000b83ffff */
.L_x_87:
[----:B------:R-:W-:Y:S01]  /*4460*/  UIADD3 UR19, UPT, UPT, UR19, 0x1a0, URZ ;  /* 0x000001a013137890 */ /* 0x000fe2000fffe0ff */
[----:B------:R-:W-:-:S08]  /*4470*/  UMOV UR15, UR22 ;  /* 0x00000016000f7c82 */ /* 0x000fd00008000000 */
[----:B------:R4:W-:Y:S01]  /*4480*/  UTCBAR.2CTA.MULTICAST [UR19], URZ, UR12 ;  /* 0x000000ff130073e9 */ /* 0x0009e2000820080c */
[----:B------:R-:W-:Y:S02]  /*4490*/  NOP ;  /* 0x0000000000007918 */ /* 0x000fe40000000000 */
.L_x_85:
[----:B------:R-:W-:Y:S01]  /*44a0*/  UIADD3 UR17, UPT, UPT, UR17, 0x1, URZ ;  /* 0x0000000111117890 */ /* 0x000fe2000fffe0ff */
[----:B------:R-:W-:-:S03]  /*44b0*/  ISETP.NE.AND P0, PT, R8, 0x2, PT ;  /* 0x000000020800780c */ /* 0x000fc60003f05270 */
[----:B------:R-:W-:Y:S01]  /*44c0*/  UISETP.NE.AND UP0, UPT, UR17, 0x4, UPT ;  /* 0x000000041100788c */ /* 0x000fe2000bf05270 */
[----:B-12---:R-:W-:Y:S02]  /*44d0*/  SEL R0, RZ, 0x1, P0 ;  /* 0x00000001ff007807 */ /* 0x006fe40000000000 */
[----:B------:R-:W-:Y:S01]  /*44e0*/  SEL R8, R8, RZ, P0 ;  /* 0x000000ff08087207 */ /* 0x000fe20000000000 */
[----:B------:R-:W-:Y:S01]  /*44f0*/  USEL UR5, URZ, 0x1, UP0 ;  /* 0x00000001ff057887 */ /* 0x000fe20008000000 */
[----:B------:R-:W-:Y:S01]  /*4500*/  LOP3.LUT R3, R3, R0, RZ, 0x3c, !PT ;  /* 0x0000000003037212 */ /* 0x000fe200078e3cff */
[----:B------:R-:W-:-:S04]  /*4510*/  USEL UR17, UR17, URZ, UP0 ;  /* 0x000000ff11117287 */ /* 0x000fc80008000000 */
[----:B------:R-:W-:Y:S01]  /*4520*/  LOP3.LUT R9, R9, UR5, RZ, 0x3c, !PT ;  /* 0x0000000509097c12 */ /* 0x000fe2000f8e3cff */
[----:B------:R-:W-:Y:S07]  /*4530*/  @P1 BRA `(.L_x_91) ;  /* 0xfffffff800b01947 */ /* 0x000fee000383ffff */
[----:B------:R-:W1:Y:S01]  /*4540*/  S2UR UR4, SR_CgaCtaId ;  /* 0x00000000000479c3 */ /* 0x000e620000008800 */
[----:B------:R-:W-:Y:S01]  /*4550*/  ELECT P0, URZ, PT ;  /* 0x0000000000ff782f */ /* 0x000fe20003800000 */
[----:B------:R-:W-:Y:S01]  /*4560*/  HFMA2 R0, -RZ, RZ, 0, 5.9604644775390625e-08 ;  /* 0x00000001ff007431 */ /* 0x000fe200000001ff */
[----:B------:R-:W-:-:S05]  /*4570*/  UMOV UR5, 0x40 ;  /* 0x0000004000057882 */ /* 0x000fca0000000000 */
[----:B------:R-:W-:Y:S01]  /*4580*/  UVIRTCOUNT.DEALLOC.SMPOOL 0x80 ;  /* 0x000000800000784c */ /* 0x000fe20000000000 */
[----:B------:R-:W-:Y:S02]  /*4590*/  UISETP.NE.AND UP0, UPT, UR9, URZ, UPT ;  /* 0x000000ff0900728c */ /* 0x000fe4000bf05270 */
[----:B-1----:R-:W-:-:S09]  /*45a0*/  ULEA UR4, UR4, UR5, 0x18 ;  /* 0x0000000504047291 */ /* 0x002fd2000f8ec0ff */
[----:B------:R1:W-:Y:S01]  /*45b0*/  @P0 STS.U8 [UR4+0x1c], R0 ;  /* 0x00001c00ff000988 */ /* 0x0003e20008000004 */
[----:B------:R-:W-:Y:S05]  /*45c0*/  BRA.U UP0, `(.L_x_92) ;  /* 0x0000000100a07547 */ /* 0x000fea000b800000 */
[----:B------:R-:W-:Y:S01]  /*45d0*/  UIADD3 UR5, UPT, UPT, UR11, 0x1c0, URZ ;  /* 0x000001c00b057890 */ /* 0x000fe2000fffe0ff */
[----:B------:R-:W-:-:S03]  /*45e0*/  SHF.L.U32 R2, R9, 0x1f, RZ ;  /* 0x0000001f09027819 */ /* 0x000fc600000006ff */
[----:B------:R-:W-:-:S09]  /*45f0*/  ULEA UR6, UR17, UR5, 0x3 ;  /* 0x0000000511067291 */ /* 0x000fd2000f8e18ff */
[----:B------:R-:W2:Y:S02]  /*4600*/  SYNCS.PHASECHK.TRANS64.TRYWAIT P0, [UR6], R2 ;  /* 0x00000002ff0075a7 */ /* 0x000ea40008001106 */
[----:B--2---:R-:W-:Y:S05]  /*4610*/  @!P0 BRA `(.L_x_93) ;  /* 0x0000005800548947 */ /* 0x004fea0003800000 */
.L_x_212:
        /* <DEDUP_REMOVED lines=9> */
.L_x_214:
        /* <DEDUP_REMOVED lines=9> */
.L_x_216:
[----:B------:R-:W-:-:S04]  /*4740*/  UIADD3 UR7, UPT, UPT, UR7, 0x1, URZ ;  /* 0x0000000107077890 */ /* 0x000fc8000fffe0ff */
[----:B------:R-:W-:-:S04]  /*4750*/  UISETP.NE.AND UP1, UPT, UR7, 0x4, UPT ;  /* 0x000000040700788c */ /* 0x000fc8000bf25270 */
[----:B------:R-:W-:Y:S02]  /*4760*/  USEL UR6, URZ, 0x1, UP1 ;  /* 0x00000001ff067887 */ /* 0x000fe40008800000 */
[----:B------:R-:W-:-:S04]  /*4770*/  USEL UR7, UR7, URZ, UP1 ;  /* 0x000000ff07077287 */ /* 0x000fc80008800000 */
[----:B------:R-:W-:Y:S01]  /*4780*/  ULEA UR7, UR7, UR5, 0x3 ;  /* 0x0000000507077291 */ /* 0x000fe2000f8e18ff */
[----:B------:R-:W-:-:S04]  /*4790*/  LOP3.LUT R2, R2, UR6, RZ, 0x3c, !PT ;  /* 0x0000000602027c12 */ /* 0x000fc8000f8e3cff */
[----:B------:R-:W-:Y:S01]  /*47a0*/  SHF.L.U32 R2, R2, 0x1f, RZ ;  /* 0x0000001f02027819 */ /* 0x000fe200000006ff */
[----:B-1----:R-:W-:-:S04]  /*47b0*/  IMAD.U32 R0, RZ, RZ, UR7 ;  /* 0x00000007ff007e24 */ /* 0x002fc8000f8e00ff */
[----:B------:R1:W2:Y:S03]  /*47c0*/  SYNCS.PHASECHK.TRANS64.TRYWAIT P0, [R0+URZ], R2 ;  /* 0x00000002000075a7 */ /* 0x0002a600080011ff */
[----:B--2---:R-:W-:Y:S05]  /*47d0*/  @!P0 NANOSLEEP.SYNCS 0x989680 ;  /* 0x009896800000895d */ /* 0x004fea0003900000 */
[----:B------:R-:W2:Y:S02]  /*47e0*/  @!P0 SYNCS.PHASECHK.TRANS64 P0, [R0+URZ], R2 ;  /* 0x00000002000085a7 */ /* 0x000ea400080010ff */
[----:B--2---:R-:W-:Y:S05]  /*47f0*/  @P0 BRA `(.L_x_96) ;  /* 0x0000000000200947 */ /* 0x004fea0003800000 */
.L_x_97:
[----:B--2---:R2:W1:Y:S02]  /*4800*/  SYNCS.PHASECHK.TRANS64.TRYWAIT P0, [R0+URZ], R2 ;  /* 0x00000002000075a7 */ /* 0x00446400080011ff */
[----:B-1----:R-:W-:Y:S05]  /*4810*/  @!P0 NANOSLEEP.SYNCS 0x989680 ;  /* 0x009896800000895d */ /* 0x002fea0003900000 */
[----:B------:R-:W1:Y:S02]  /*4820*/  @!P0 SYNCS.PHASECHK.TRANS64 P0, [R0+URZ], R2 ;  /* 0x00000002000085a7 */ /* 0x000e6400080010ff */
[----:B-1----:R-:W-:Y:S05]  /*4830*/  @!P0 BRA `(.L_x_97) ;  /* 0xfffffffc00f08947 */ /* 0x002fea000383ffff */
[----:B------:R-:W-:Y:S05]  /*4840*/  BRA `(.L_x_96) ;  /* 0x00000000000c7947 */ /* 0x000fea0003800000 */
.L_x_92:
[----:B------:R-:W-:-:S04]  /*4850*/  UIADD3 UR5, UPT, UPT, UR11, 0x200, URZ ;  /* 0x000002000b057890 */ /* 0x000fc8000fffe0ff */
[----:B------:R-:W-:-:S09]  /*4860*/  UPRMT UR5, UR8, 0x654, UR5 ;  /* 0x0000065408057896 */ /* 0x000fd20008000005 */
[----:B------:R-:W-:Y:S03]  /*4870*/  SYNCS.ARRIVE.TRANS64.RED.A1T0 RZ, [UR5], RZ ;  /* 0x000000ffffff79a7 */ /* 0x000fe60008100405 */
.L_x_96:
[----:B-12---:R-:W-:Y:S01]  /*4880*/  SHF.L.U32 R2, RZ, 0x1f, RZ ;  /* 0x0000001fff027819 */ /* 0x006fe200000006ff */
[----:B------:R-:W-:Y:S01]  /*4890*/  UIADD3 UR5, UPT, UPT, UR11, 0x200, URZ ;  /* 0x000002000b057890 */ /* 0x000fe2000fffe0ff */
[----:B------:R-:W-:Y:S02]  /*48a0*/  PLOP3.LUT P0, PT, PT, PT, UP0, 0x80, 0x8 ;  /* 0x000000000008781c */ /* 0x000fe40003f0f008 */
[----:B------:R-:W1:Y:S02]  /*48b0*/  SYNCS.PHASECHK.TRANS64.TRYWAIT P1, [UR11+0x200], R2 ;  /* 0x00020002ff0075a7 */ /* 0x000e64000802110b */
[----:B-1----:R-:W-:Y:S09]  /*48c0*/  @!P1 BRA `(.L_x_98) ;  /* 0x0000005400f09947 */ /* 0x002ff20003800000 */
.L_x_218:
[----:B------:R-:W-:Y:S02]  /*48d0*/  @!UP0 UPRMT UR5, UR8, 0x654, UR5 ;  /* 0x0000065408058896 */ /* 0x000fe40008000005 */
[----:B------:R-:W-:Y:S01]  /*48e0*/  ULOP3.LUT UR6, UR18, 0xffff, URZ, 0xc0, !UPT ;  /* 0x0000ffff12067892 */ /* 0x000fe2000f8ec0ff */
[----:B------:R-:W-:-:S03]  /*48f0*/  UMOV UR8, 0xffff ;  /* 0x0000ffff00087882 */ /* 0x000fc60000000000 */
[----:B------:R-:W-:-:S03]  /*4900*/  USHF.R.U32.HI UR6, URZ, 0x5, UR6 ;  /* 0x00000005ff067899 */ /* 0x000fc60008011606 */
[----:B------:R-:W-:Y:S01]  /*4910*/  @!P0 SYNCS.ARRIVE.TRANS64.RED.A1T0 RZ, [UR5], RZ ;  /* 0x000000ffffff89a7 */ /* 0x000fe20008100405 */
[----:B------:R-:W-:Y:S01]  /*4920*/  NOP ;  /* 0x0000000000007918 */ /* 0x000fe20000000000 */
[----:B-1----:R-:W1:Y:S01]  /*4930*/  LDS R0, [UR4+0x14] ;  /* 0x00001404ff007984 */ /* 0x002e620008000800 */
[----:B------:R-:W-:Y:S01]  /*4940*/  USHF.L.U32 UR8, UR8, UR6, URZ ;  /* 0x0000000608087299 */ /* 0x000fe200080006ff */
[----:B------:R-:W-:Y:S02]  /*4950*/  UMOV UR5, 0x1 ;  /* 0x0000000100057882 */ /* 0x000fe40000000000 */
[----:B------:R-:W-:-:S03]  /*4960*/  USHF.L.U32 UR5, UR5, UR6, URZ ;  /* 0x0000000605057299 */ /* 0x000fc600080006ff */
[----:B-1----:R-:W-:-:S04]  /*4970*/  LOP3.LUT R0, R0, UR8, RZ, 0xc0, !PT ;  /* 0x0000000800007c12 */ /* 0x002fc8000f8ec0ff */
[----:B------:R-:W-:-:S13]  /*4980*/  ISETP.NE.AND P0, PT, R0, UR8, PT ;  /* 0x0000000800007c0c */ /* 0x000fda000bf05270 */
[----:B------:R-:W-:Y:S05]  /*4990*/  @P0 BRA `(.L_x_99) ;  /* 0x0000000000580947 */ /* 0x000fea0003800000 */
[----:B------:R-:W1:Y:S02]  /*49a0*/  LDS R0, [UR4+0x18] ;  /* 0x00001804ff007984 */ /* 0x000e640008000800 */
[----:B-1----:R-:W-:-:S04]  /*49b0*/  LOP3.LUT R0, R0, UR5, RZ, 0xc0, !PT ;  /* 0x0000000500007c12 */ /* 0x002fc8000f8ec0ff */
[----:B------:R-:W-:-:S13]  /*49c0*/  ISETP.NE.AND P0, PT, R0, UR5, PT ;  /* 0x0000000500007c0c */ /* 0x000fda000bf05270 */
[----:B------:R-:W-:Y:S05]  /*49d0*/  @P0 BRA `(.L_x_100) ;  /* 0x00000000003c0947 */ /* 0x000fea0003800000 */
[----:B------:R-:W1:Y:S01]  /*49e0*/  S2R R2, SR_LANEID ;  /* 0x0000000000027919 */ /* 0x000e620000000000 */
[----:B------:R-:W-:Y:S01]  /*49f0*/  ULOP3.LUT UR8, URZ, UR8, URZ, 0x33, !UPT ;  /* 0x00000008ff087292 */ /* 0x000fe2000f8e33ff */
[----:B------:R-:W-:Y:S02]  /*4a00*/  VOTEU.ANY UR7, UPT, PT ;  /* 0x0000000000077886 */ /* 0x000fe400038e0100 */
[----:B------:R-:W-:-:S03]  /*4a10*/  UFLO.U32 UR7, UR7 ;  /* 0x00000007000772bd */ /* 0x000fc600080e0000 */
[----:B------:R-:W-:-:S04]  /*4a20*/  IMAD.U32 R0, RZ, RZ, UR8 ;  /* 0x00000008ff007e24 */ /* 0x000fc8000f8e00ff */
[----:B------:R2:W3:Y:S02]  /*4a30*/  REDUX UR6, R0 ;  /* 0x00000000000673c4 */ /* 0x0004e40000000000 */
[----:B------:R1:W-:Y:S02]  /*4a40*/  UTCATOMSWS.AND URZ, UR8 ;  /* 0x0000000800ff79e3 */ /* 0x0003e40008000000 */
[----:B-1----:R-:W-:Y:S02]  /*4a50*/  ISETP.EQ.U32.AND P0, PT, R2, UR7, PT ;  /* 0x0000000702007c0c */ /* 0x002fe4000bf02070 */
[----:B--2---:R-:W-:Y:S02]  /*4a60*/  LOP3.LUT R0, RZ, UR5, RZ, 0x33, !PT ;  /* 0x00000005ff007c12 */ /* 0x004fe4000f8e33ff */
[----:B---3--:R-:W-:Y:S02]  /*4a70*/  MOV R2, UR6 ;  /* 0x0000000600027c02 */ /* 0x008fe40008000f00 */
[----:B------:R-:W1:Y:S07]  /*4a80*/  REDUX UR5, R0 ;  /* 0x00000000000573c4 */ /* 0x000e6e0000000000 */
[----:B------:R2:W-:Y:S01]  /*4a90*/  @P0 ATOMS.AND RZ, [UR4+0x14], R2 ;  /* 0x00001402ffff098c */ /* 0x0005e2000a800004 */
[----:B-1----:R-:W-:-:S05]  /*4aa0*/  IMAD.U32 R0, RZ, RZ, UR5 ;  /* 0x00000005ff007e24 */ /* 0x002fca000f8e00ff */
[----:B------:R2:W-:Y:S01]  /*4ab0*/  @P0 ATOMS.AND RZ, [UR4+0x18], R0 ;  /* 0x00001800ffff098c */ /* 0x0005e2000a800004 */
[----:B------:R-:W-:Y:S05]  /*4ac0*/  BRA `(.L_x_101) ;  /* 0x0000000000147947 */ /* 0x000fea0003800000 */
.L_x_100:
[----:B------:R-:W-:Y:S02]  /*4ad0*/  MOV R2, 0x4af0 ;  /* 0x00004af000027802 */ /* 0x000fe40000000f00 */
[----:B---345:R-:W-:Y:S05]  /*4ae0*/  CALL.REL.NOINC `($__internal_0_$__cuda_sm10x_tcgen05_guardrail_trap_col_being_dealloced_not_returned_by_alloc) ;  /* 0x00000058008c7944 */ /* 0x038fea0003c00000 */
[----:B------:R-:W-:Y:S05]  /*4af0*/  BRA `(.L_x_101) ;  /* 0x0000000000087947 */ /* 0x000fea0003800000 */
.L_x_99:
[----:B------:R-:W-:Y:S02]  /*4b00*/  MOV R2, 0x4b20 ;  /* 0x00004b2000027802 */ /* 0x000fe40000000f00 */
[----:B---345:R-:W-:Y:S05]  /*4b10*/  CALL.REL.NOINC `($__internal_2_$__cuda_sm10x_tcgen05_guardrail_trap_unallocated_columns_being_dealloced) ;  /* 0x0000005800987944 */ /* 0x038fea0003c00000 */
.L_x_101:
[----:B------:R-:W-:Y:S01]  /*4b20*/  NOP ;  /* 0x0000000000007918 */ /* 0x000fe20000000000 */
[----:B----4-:R-:W-:Y:S05]  /*4b30*/  EXIT ;  /* 0x000000000000794d */ /* 0x010fea0003800000 */
.L_x_72:
[----:B------:R-:W-:-:S09]  /*4b40*/  UISETP.NE.OR UP5, UPT, UR10, 0x3, !UP5 ;  /* 0x000000030a00788c */ /* 0x000fd2000efa5670 */
[----:B------:R-:W-:Y:S05]  /*4b50*/  BRA.U UP5, `(.L_x_102) ;  /* 0x0000000d05f07547 */ /* 0x000fea000b800000 */
[----:B------:R-:W1:Y:S01]  /*4b60*/  LDC R0, c[0x0][0xb30] ;  /* 0x0002cc00ff007b82 */ /* 0x000e620000000800 */
[----:B------:R-:W2:Y:S01]  /*4b70*/  LDCU.64 UR8, c[0x0][0x888] ;  /* 0x00011100ff0877ac */ /* 0x000ea20008000a00 */
[----:B------:R-:W-:Y:S02]  /*4b80*/  HFMA2 R27, -RZ, RZ, 0, 0 ;  /* 0x00000000ff1b7431 */ /* 0x000fe400000001ff */
[----:B------:R-:W-:Y:S01]  /*4b90*/  IMAD.MOV.U32 R29, RZ, RZ, 0x1 ;  /* 0x00000001ff1d7424 */ /* 0x000fe200078e00ff */
[----:B------:R-:W-:Y:S01]  /*4ba0*/  MOV R25, 0x2000 ;  /* 0x0000200000197802 */ /* 0x000fe20000000f00 */
[----:B------:R-:W3:Y:S01]  /*4bb0*/  LDCU.64 UR4, c[0x0][0x890] ;  /* 0x00011200ff0477ac */ /* 0x000ee20008000a00 */
[----:B------:R-:W-:Y:S01]  /*4bc0*/  IMAD.MOV.U32 R28, RZ, RZ, RZ ;  /* 0x000000ffff1c7224 */ /* 0x000fe200078e00ff */
[----:B------:R-:W4:Y:S01]  /*4bd0*/  LDC R24, c[0x0][0x370] ;  /* 0x0000dc00ff187b82 */ /* 0x000f220000000800 */
[----:B------:R-:W-:Y:S01]  /*4be0*/  UMOV UR7, 0x400 ;  /* 0x0000040000077882 */ /* 0x000fe20000000000 */
[----:B------:R-:W-:-:S02]  /*4bf0*/  UPLOP3.LUT UP1, UPT, UPT, UPT, UPT, 0x40, 0x4 ;  /* 0x000000000004789c */ /* 0x000fc40003f2e870 */
[----:B------:R-:W-:-:S04]  /*4c00*/  ULEA UR7, UR37, UR7, 0x18 ;  /* 0x0000000725077291 */ /* 0x000fc8000f8ec0ff */
[----:B------:R-:W4:Y:S01]  /*4c10*/  LDC R3, c[0x0][0xb0c] ;  /* 0x0002c300ff037b82 */ /* 0x000f220000000800 */
[----:B------:R-:W-:Y:S02]  /*4c20*/  UIADD3 UR13, UPT, UPT, UR7, 0x150, URZ ;  /* 0x00000150070d7890 */ /* 0x000fe4000fffe0ff */
[----:B--2---:R-:W-:Y:S02]  /*4c30*/  UISETP.NE.U32.AND UP3, UPT, UR8, URZ, UPT ;  /* 0x000000ff0800728c */ /* 0x004fe4000bf65070 */
[----:B------:R-:W-:Y:S02]  /*4c40*/  UIADD3 UR33, UPT, UPT, UR7, 0x140, URZ ;  /* 0x0000014007217890 */ /* 0x000fe4000fffe0ff */
[----:B---3--:R-:W-:Y:S01]  /*4c50*/  UISETP.NE.U32.AND UP4, UPT, UR4, URZ, UPT ;  /* 0x000000ff0400728c */ /* 0x008fe2000bf85070 */
[----:B------:R-:W2:Y:S01]  /*4c60*/  LDC R18, c[0x0][0xb20] ;  /* 0x0002c800ff127b82 */ /* 0x000ea20000000800 */
[----:B-1----:R-:W-:Y:S01]  /*4c70*/  ISETP.NE.AND P1, PT, R0, 0x1, PT ;  /* 0x000000010000780c */ /* 0x002fe20003f25270 */
[----:B------:R-:W-:-:S02]  /*4c80*/  UISETP.NE.AND.EX UP3, UPT, UR9, URZ, UPT, UP3 ;  /* 0x000000ff0900728c */ /* 0x000fc4000bf65330 */
[----:B------:R-:W-:Y:S02]  /*4c90*/  UIADD3 UR25, UPT, UPT, UR7, 0x148, URZ ;  /* 0x0000014807197890 */ /* 0x000fe4000fffe0ff */
[----:B------:R-:W-:Y:S02]  /*4ca0*/  UPRMT UR13, UR37, 0x654, UR13 ;  /* 0x00000654250d7896 */ /* 0x000fe4000800000d */
[----:B------:R-:W1:Y:S01]  /*4cb0*/  LDC.64 R30, c[0x0][0x348] ;  /* 0x0000d200ff1e7b82 */ /* 0x000e620000000a00 */
[----:B------:R-:W-:-:S07]  /*4cc0*/  UISETP.NE.AND.EX UP4, UPT, UR5, URZ, UPT, UP4 ;  /* 0x000000ff0500728c */ /* 0x000fce000bf85340 */
[----:B------:R-:W3:Y:S08]  /*4cd0*/  LDC.64 R16, c[0x0][0xb10] ;  /* 0x0002c400ff107b82 */ /* 0x000ef00000000a00 */
[----:B------:R-:W1:Y:S08]  /*4ce0*/  LDC.64 R6, c[0x0][0xb18] ;  /* 0x0002c600ff067b82 */ /* 0x000e700000000a00 */
[----:B------:R-:W1:Y:S08]  /*4cf0*/  LDC.64 R4, c[0x0][0xb28] ;  /* 0x0002ca00ff047b82 */ /* 0x000e700000000a00 */
[----:B--2-4-:R-:W1:Y:S02]  /*4d00*/  LDC R19, c[0x0][0x374] ;  /* 0x0000dd00ff137b82 */ /* 0x014e640000000800 */
.L_x_112:
[C---:B------:R-:W-:Y:S02]  /*4d10*/  LEA R0, R28.reuse, UR7, 0x3 ;  /* 0x000000071c007c11 */ /* 0x040fe4000f8e18ff */
[----:B------:R-:W-:Y:S02]  /*4d20*/  SHF.L.U32 R2, R27, 0x1f, RZ ;  /* 0x0000001f1b027819 */ /* 0x000fe400000006ff */
[----:B------:R-:W-:Y:S02]  /*4d30*/  LEA R20, R28, UR7, 0x4 ;  /* 0x000000071c147c11 */ /* 0x000fe4000f8e20ff */
[----:B--2---:R-:W2:Y:S02]  /*4d40*/  SYNCS.PHASECHK.TRANS64.TRYWAIT P0, [R0+URZ+0x180], R2 ;  /* 0x00018002000075a7 */ /* 0x004ea400080011ff */
[----:B--2---:R-:W-:Y:S05]  /*4d50*/  @!P0 BRA `(.L_x_103) ;  /* 0x0000005000e48947 */ /* 0x004fea0003800000 */
.L_x_219:
[----:B------:R-:W-:Y:S01]  /*4d60*/  ISETP.GE.AND P0, PT, R37, 0x1, PT ;  /* 0x000000012500780c */ /* 0x000fe20003f06270 */
[----:B------:R-:W4:Y:S01]  /*4d70*/  LDS.128 R20, [R20+0x210] ;  /* 0x0002100014147984 */ /* 0x000f220000000c00 */
[----:B--2---:R-:W-:Y:S01]  /*4d80*/  VIADD R0, R0, 0x190 ;  /* 0x0000019000007836 */ /* 0x004fe20000000000 */
[----:B------:R-:W-:Y:S01]  /*4d90*/  @!PT LDS RZ, [RZ] ;  /* 0x00000000fffff984 */ /* 0x000fe20000000800 */
[----:B------:R-:W-:Y:S01]  /*4da0*/  @!PT LDS RZ, [RZ] ;  /* 0x00000000fffff984 */ /* 0x000fe20000000800 */
[----:B------:R-:W-:Y:S01]  /*4db0*/  @!PT LDS RZ, [RZ] ;  /* 0x00000000fffff984 */ /* 0x000fe20000000800 */
[----:B------:R-:W-:Y:S01]  /*4dc0*/  @!PT LDS RZ, [RZ] ;  /* 0x00000000fffff984 */ /* 0x000fe20000000800 */
[----:B------:R2:W-:Y:S06]  /*4dd0*/  MEMBAR.ALL.CTA ;  /* 0x0000000000007992 */ /* 0x0005ec0000008000 */
[----:B--2---:R-:W2:Y:S01]  /*4de0*/  FENCE.VIEW.ASYNC.S ;  /* 0x00000000000073c6 */ /* 0x004ea20000000000 */
[----:B------:R-:W-:Y:S04]  /*4df0*/  PRMT R0, RZ, 0x654, R0 ;  /* 0x00000654ff007816 */ /* 0x000fe80000000000 */
[----:B--2---:R2:W-:Y:S01]  /*4e00*/  SYNCS.ARRIVE.TRANS64.RED.A1T0 RZ, [R0+URZ], RZ ;  /* 0x000000ff00ff79a7 */ /* 0x0045e200081004ff */
[----:B----4-:R-:W-:Y:S11]  /*4e10*/  LOP3.LUT P3, RZ, R22, 0x1, RZ, 0xc0, !PT ;  /* 0x0000000116ff7812 */ /* 0x010ff6000786c0ff */
[----:B------:R-:W-:Y:S02]  /*4e20*/  @!UPT UIADD3 URZ, UPT, UPT, URZ, URZ, URZ ;  /* 0x000000fffffff290 */ /* 0x000fe4000fffe0ff */
[----:B------:R-:W-:Y:S02]  /*4e30*/  @P3 MOV R11, R20 ;  /* 0x00000014000b3202 */ /* 0x000fe40000000f00 */
[----:B------:R-:W-:Y:S01]  /*4e40*/  @P3 LOP3.LUT R10, R21, 0xffff, RZ, 0xc0, !PT ;  /* 0x0000ffff150a3812 */ /* 0x000fe200078ec0ff */
[----:B--2---:R-:W-:Y:S06]  /*4e50*/  @!P0 BRA `(.L_x_104) ;  /* 0x0000000000a48947 */ /* 0x004fec0003800000 */
[-C--:B-1----:R-:W-:Y:S01]  /*4e60*/  IMAD.HI.U32 R0, R19, R7.reuse, RZ ;  /* 0x0000000713007227 */ /* 0x082fe200078e00ff */
[----:B------:R-:W-:Y:S02]  /*4e70*/  ISETP.NE.AND P0, PT, R6, 0x1, PT ;  /* 0x000000010600780c */ /* 0x000fe40003f05270 */
[----:B------:R-:W-:Y:S01]  /*4e80*/  ISETP.NE.AND P2, PT, R37, 0x1, PT ;  /* 0x000000012500780c */ /* 0x000fe20003f45270 */
[----:B---3--:R-:W-:Y:S01]  /*4e90*/  IMAD.HI.U32 R9, R24, R16, RZ ;  /* 0x0000001018097227 */ /* 0x008fe200078e00ff */
[----:B------:R-:W-:Y:S02]  /*4ea0*/  SHF.R.U32.HI R0, RZ, R18, R0 ;  /* 0x00000012ff007219 */ /* 0x000fe40000011600 */
[----:B------:R-:W-:Y:S01]  /*4eb0*/  ISETP.NE.AND P4, PT, R3, 0x1, PT ;  /* 0x000000010300780c */ /* 0x000fe20003f85270 */
[----:B------:R-:W-:Y:S01]  /*4ec0*/  IMAD.HI.U32 R13, R10, R7, RZ ;  /* 0x000000070a0d7227 */ /* 0x000fe200078e00ff */
[----:B------:R-:W-:Y:S02]  /*4ed0*/  SHF.R.U32.HI R9, RZ, R17, R9 ;  /* 0x00000011ff097219 */ /* 0x000fe40000011609 */
[----:B------:R-:W-:Y:S01]  /*4ee0*/  SEL R0, R19, R0, !P0 ;  /* 0x0000000013007207 */ /* 0x000fe20004000000 */
[----:B------:R-:W-:Y:S01]  /*4ef0*/  IMAD.HI.U32 R12, R11, R16, RZ ;  /* 0x000000100b0c7227 */ /* 0x000fe200078e00ff */
[----:B------:R-:W-:Y:S03]  /*4f00*/  SEL R9, R24, R9, !P4 ;  /* 0x0000000918097207 */ /* 0x000fe60006000000 */
[-C--:B------:R-:W-:Y:S01]  /*4f10*/  IMAD.HI.U32 R8, R0, R4.reuse, RZ ;  /* 0x0000000400087227 */ /* 0x080fe200078e00ff */
[----:B------:R-:W-:Y:S03]  /*4f20*/  SHF.R.U32.HI R12, RZ, R17, R12 ;  /* 0x00000011ff0c7219 */ /* 0x000fe6000001160c */
[----:B------:R-:W-:Y:S01]  /*4f30*/  IMAD.HI.U32 R2, R9, R4, RZ ;  /* 0x0000000409027227 */ /* 0x000fe200078e00ff */
[-C--:B------:R-:W-:Y:S02]  /*4f40*/  @P2 SHF.R.U32.HI R0, RZ, R5.reuse, R8 ;  /* 0x00000005ff002219 */ /* 0x080fe40000011608 */
[----:B------:R-:W-:Y:S02]  /*4f50*/  SHF.R.U32.HI R8, RZ, R18, R13 ;  /* 0x00000012ff087219 */ /* 0x000fe4000001160d */
[----:B------:R-:W-:Y:S01]  /*4f60*/  @P2 SHF.R.U32.HI R9, RZ, R5, R2 ;  /* 0x00000005ff092219 */ /* 0x000fe20000011602 */
[----:B------:R-:W-:Y:S01]  /*4f70*/  IMAD R0, R37, R0, RZ ;  /* 0x0000000025007224 */ /* 0x000fe200078e02ff */
[----:B------:R-:W-:Y:S02]  /*4f80*/  SEL R8, R10, R8, !P0 ;  /* 0x000000080a087207 */ /* 0x000fe40004000000 */
[----:B------:R-:W-:Y:S01]  /*4f90*/  SEL R2, R11, R12, !P4 ;  /* 0x0000000c0b027207 */ /* 0x000fe20006000000 */
[C---:B------:R-:W-:Y:S01]  /*4fa0*/  IMAD R12, R37.reuse, R9, RZ ;  /* 0x00000009250c7224 */ /* 0x040fe200078e02ff */
[C---:B------:R-:W-:Y:S01]  /*4fb0*/  ISETP.GE.AND P0, PT, R8.reuse, R0, PT ;  /* 0x000000000800720c */ /* 0x040fe20003f06270 */
[----:B------:R-:W-:Y:S03]  /*4fc0*/  IMAD.HI.U32 R0, R8, R4, RZ ;  /* 0x0000000408007227 */ /* 0x000fe600078e00ff */
[----:B------:R-:W-:Y:S02]  /*4fd0*/  ISETP.GE.OR P0, PT, R2, R12, P0 ;  /* 0x0000000c0200720c */ /* 0x000fe40000706670 */
[-C--:B------:R-:W-:Y:S04]  /*4fe0*/  SHF.R.U32.HI R0, RZ, R5.reuse, R0 ;  /* 0x00000005ff007219 */ /* 0x080fe80000011600 */
[----:B------:R-:W-:Y:S05]  /*4ff0*/  SEL R13, R8, R0, !P2 ;  /* 0x00000000080d7207 */ /* 0x000fea0005000000 */
[----:B------:R-:W-:Y:S02]  /*5000*/  IMAD.MOV R12, RZ, RZ, -R13 ;  /* 0x000000ffff0c7224 */ /* 0x000fe400078e0a0d */
[C---:B------:R-:W-:Y:S04]  /*5010*/  @!P0 IMAD.HI.U32 R0, R2.reuse, R4, RZ ;  /* 0x0000000402008227 */ /* 0x040fe800078e00ff */
[----:B------:R-:W-:Y:S01]  /*5020*/  IMAD R12, R37, R12, R8 ;  /* 0x0000000c250c7224 */ /* 0x000fe200078e0208 */
[----:B------:R-:W-:Y:S04]  /*5030*/  @!P0 SHF.R.U32.HI R0, RZ, R5, R0 ;  /* 0x00000005ff008219 */ /* 0x000fe80000011600 */
[----:B------:R-:W-:Y:S04]  /*5040*/  @!P0 SEL R0, R2, R0, !P2 ;  /* 0x0000000002008207 */ /* 0x000fe80005000000 */
[----:B------:R-:W-:Y:S01]  /*5050*/  @!P0 IADD3 R13, PT, PT, R13, -R0, RZ ;  /* 0x800000000d0d8210 */ /* 0x000fe20007ffe0ff */
[----:B------:R-:W-:Y:S01]  /*5060*/  @!P0 IMAD R0, R9, R12, R0 ;  /* 0x0000000c09008224 */ /* 0x000fe200078e0200 */
[----:B------:R-:W-:Y:S01]  /*5070*/  IADD3 R9, PT, PT, -R8, RZ, RZ ;  /* 0x000000ff08097210 */ /* 0x000fe20007ffe1ff */
[--C-:B------:R-:W-:Y:S02]  /*5080*/  IMAD.MOV R12, RZ, RZ, -R2.reuse ;  /* 0x000000ffff0c7224 */ /* 0x100fe400078e0a02 */
[----:B------:R-:W-:Y:S02]  /*5090*/  @!P0 IMAD R8, R13, R37, R2 ;  /* 0x000000250d088224 */ /* 0x000fe400078e0202 */
[----:B------:R-:W-:Y:S02]  /*50a0*/  @!P0 IMAD.MOV.U32 R2, RZ, RZ, R0 ;  /* 0x000000ffff028224 */ /* 0x000fe400078e0000 */
[----:B------:R-:W-:Y:S02]  /*50b0*/  IMAD R11, R3, R12, R11 ;  /* 0x0000000c030b7224 */ /* 0x000fe400078e020b */
[----:B------:R-:W-:Y:S02]  /*50c0*/  IMAD R10, R6, R9, R10 ;  /* 0x00000009060a7224 */ /* 0x000fe400078e020a */
[----:B------:R-:W-:Y:S02]  /*50d0*/  IMAD R11, R2, R3, R11 ;  /* 0x00000003020b7224 */ /* 0x000fe400078e020b */
[----:B------:R-:W-:Y:S02]  /*50e0*/  IMAD R10, R8, R6, R10 ;  /* 0x00000006080a7224 */ /* 0x000fe400078e020a */
.L_x_104:
[----:B------:R-:W-:Y:S05]  /*50f0*/  BRA.U UP1, `(.L_x_105) ;  /* 0x0000000101107547 */ /* 0x000fea000b800000 */
[----:B------:R-:W-:Y:S04]  /*5100*/  MOV R2, UR6 ;  /* 0x0000000600027c02 */ /* 0x000fe80008000f00 */
[----:B------:R-:W-:Y:S04]  /*5110*/  SHF.L.U32 R2, R2, 0x1f, RZ ;  /* 0x0000001f02027819 */ /* 0x000fe800000006ff */
[----:B------:R-:W2:Y:S02]  /*5120*/  SYNCS.PHASECHK.TRANS64.TRYWAIT P0, [UR7+0x178], R2 ;  /* 0x00017802ff0075a7 */ /* 0x000ea40008001107 */
[----:B--2---:R-:W-:Y:S05]  /*5130*/  @!P0 BRA `(.L_x_106) ;  /* 0x0000005000008947 */ /* 0x004fea0003800000 */
.L_x_105:
[----:B------:R-:W-:Y:S02]  /*5140*/  R2UR UR34, R15 ;  /* 0x000000000f2272ca */ /* 0x000fe400000e0000 */
[----:B------:R-:W-:Y:S02]  /*5150*/  R2UR UR35, R14 ;  /* 0x000000000e2372ca */ /* 0x000fe400000e0000 */
[----:B------:R-:W-:Y:S02]  /*5160*/  ISETP.NE.U32.AND P2, PT, RZ, UR4, PT ;  /* 0x00000004ff007c0c */ /* 0x000fe4000bf45070 */
[----:B------:R-:W-:Y:S02]  /*5170*/  SHF.L.U32 R14, R29, 0x1f, RZ ;  /* 0x0000001f1d0e7819 */ /* 0x000fe400000006ff */
[----:B------:R-:W-:Y:S05]  /*5180*/  ISETP.NE.AND.EX P2, PT, RZ, UR5, PT, P2 ;  /* 0x00000005ff007c0c */ /* 0x000fea000bf45320 */
[----:B------:R-:W-:Y:S02]  /*5190*/  UIMAD UR34, UR34, 0xc0, URZ ;  /* 0x000000c0222278a4 */ /* 0x000fe4000f8e02ff */
[----:B------:R-:W-:Y:S01]  /*51a0*/  USHF.L.U32 UR35, UR35, 0x6, URZ ;  /* 0x0000000623237899 */ /* 0x000fe200080006ff */
[----:B------:R-:W-:Y:S11]  /*51b0*/  BRA.U !UP4, `(.L_x_107) ;  /* 0x000000010c347547 */ /* 0x000ff6000b800000 */
[----:B------:R-:W-:Y:S01]  /*51c0*/  UPLOP3.LUT UP0, UPT, UPT, UPT, UP3, 0x80, 0x8 ;  /* 0x000000000008789c */ /* 0x000fe20003f0f030 */
[----:B--2---:R-:W-:Y:S02]  /*51d0*/  HFMA2 R0, -RZ, RZ, 0, 5.9604644775390625e-08 ;  /* 0x00000001ff007431 */ /* 0x004fe400000001ff */
[----:B------:R-:W-:Y:S03]  /*51e0*/  IMAD.MOV.U32 R92, RZ, RZ, 0x1 ;  /* 0x00000001ff5c7424 */ /* 0x000fe600078e00ff */
[----:B------:R-:W-:Y:S05]  /*51f0*/  PLOP3.LUT P0, PT, PT, PT, UP0, 0x80, 0x8 ;  /* 0x000000000008781c */ /* 0x000fea0003f0f008 */
[----:B------:R-:W2:Y:S01]  /*5200*/  @UP0 LDCU.64 UR10, c[0x0][0x888] ;  /* 0x00011100ff0a07ac */ /* 0x000ea20008000a00 */
[----:B------:R-:W-:Y:S07]  /*5210*/  @UP0 UIMAD UR8, UR36, UR4, URZ ;  /* 0x00000004240802a4 */ /* 0x000fee000f8e02ff */
[----:B------:R-:W-:Y:S01]  /*5220*/  @!P0 PRMT R92, R0, 0x7610, R92 ;  /* 0x00007610005c8816 */ /* 0x000fe2000000005c */
[----:B--2---:R-:W-:Y:S03]  /*5230*/  @UP0 UIMAD.WIDE UR10, UR8, 0x4, UR10 ;  /* 0x00000004080a08a5 */ /* 0x004fe6000f8e020a */
[----:B------:R-:W2:Y:S03]  /*5240*/  @!UP0 LDCU UR8, c[0x0][0x880] ;  /* 0x00011000ff0887ac */ /* 0x000ea60008000800 */
[----:B------:R-:W-:Y:S01]  /*5250*/  IMAD.U32 R8, RZ, RZ, UR10 ;  /* 0x0000000aff087e24 */ /* 0x000fe2000f8e00ff */
[----:B------:R-:W-:Y:S05]  /*5260*/  MOV R9, UR11 ;  /* 0x0000000b00097c02 */ /* 0x000fea0008000f00 */
[----:B-----5:R4:W5:Y:S02]  /*5270*/  @P0 LDG.E R49, desc[UR46][R8.64] ;  /* 0x0000002e08310981 */ /* 0x020964000c1e1900 */
[----:B--2-4-:R-:W-:Y:S07]  /*5280*/  @!P0 IMAD.U32 R49, RZ, RZ, UR8 ;  /* 0x00000008ff318e24 */ /* 0x014fee000f8e00ff */
.L_x_107:
[----:B-----5:R-:W-:Y:S01]  /*5290*/  @!P2 FSETP.EQ.AND P0, PT, R49, RZ, PT ;  /* 0x000000ff3100a20b */ /* 0x020fe20003f02000 */
[----:B------:R-:W-:Y:S01]  /*52a0*/  @!UPT UIADD3 URZ, UPT, UPT, URZ, URZ, URZ ;  /* 0x000000fffffff290 */ /* 0x000fe2000fffe0ff */
[----:B------:R-:W-:Y:S11]  /*52b0*/  @!P2 BRA `(.L_x_108) ;  /* 0x000000000014a947 */ /* 0x000ff60003800000 */
[----:B------:R-:W-:Y:S02]  /*52c0*/  LOP3.LUT P2, RZ, R92, 0xff, RZ, 0xc0, !PT ;  /* 0x000000ff5cff7812 */ /* 0x000fe4000784c0ff */
[----:B------:R-:W-:Y:S04]  /*52d0*/  PLOP3.LUT P0, PT, PT, PT, UP0, 0x80, 0x8 ;  /* 0x000000000008781c */ /* 0x000fe80003f0f008 */
[----:B------:R-:W-:Y:S07]  /*52e0*/  PLOP3.LUT P0, PT, P0, PT, PT, 0x8, 0x80 ;  /* 0x000000000080781c */ /* 0x000fee000070e170 */
[----:B------:R-:W-:Y:S11]  /*52f0*/  @P2 FSETP.EQ.AND P0, PT, R49, RZ, PT ;  /* 0x000000ff3100220b */ /* 0x000ff60003f02000 */
[----:B------:R-:W-:Y:S02]  /*5300*/  @!UPT UIADD3 URZ, UPT, UPT, URZ, URZ, URZ ;  /* 0x000000fffffff290 */ /* 0x000fe4000fffe0ff */
.L_x_108:
[----:B------:R-:W4:Y:S01]  /*5310*/  SYNCS.PHASECHK.TRANS64.TRYWAIT P2, [UR7+0x158], R14 ;  /* 0x0001580eff0075a7 */ /* 0x000f220008041107 */
[----:B------:R-:W-:Y:S04]  /*5320*/  ELECT P4, URZ, PT ;  /* 0x0000000000ff782f */ /* 0x000fe80003880000 */
[----:B------:R-:W-:Y:S11]  /*5330*/  PLOP3.LUT P4, PT, P0, P4, PT, 0xf2, 0x2f ;  /* 0x00000000002f781c */ /* 0x000ff60000789e72 */
[----:B------:R-:W-:Y:S02]  /*5340*/  @!UPT UIADD3 URZ, UPT, UPT, URZ, URZ, URZ ;  /* 0x000000fffffff290 */ /* 0x000fe4000fffe0ff */
[----:B-1----:R-:W-:Y:S05]  /*5350*/  @!P4 IADD3 R8, P0, PT, R30, 0x580, RZ ;  /* 0x000005801e08c810 */ /* 0x002fea0007f1e0ff */
[----:B--2---:R-:W-:Y:S01]  /*5360*/  @!P4 IMAD.X R2, RZ, RZ, R31, P0 ;  /* 0x000000ffff02c224 */ /* 0x004fe200000e061f */
[----:B----4-:R-:W-:Y:S07]  /*5370*/  @!P2 BRA `(.L_x_109) ;  /* 0x0000004c0088a947 */ /* 0x010fee0003800000 */
.L_x_222:
[----:B------:R-:W-:Y:S01]  /*5380*/  @!P4 R2UR UR9, R8 ;  /* 0x000000000809c2ca */ /* 0x000fe200000e0000 */
[----:B------:R-:W-:Y:S01]  /*5390*/  VOTEU.ALL UP1, P4 ;  /* 0x0000000000ff7886 */ /* 0x000fe20002020000 */
[----:B------:R-:W-:Y:S01]  /*53a0*/  @!P4 R2UR UR8, R2 ;  /* 0x000000000208c2ca */ /* 0x000fe200000e0000 */
[----:B------:R-:W-:Y:S01]  /*53b0*/  VOTEU.ALL UP2, P4 ;  /* 0x0000000000ff7886 */ /* 0x000fe20002040000 */
[----:B------:R-:W-:Y:S01]  /*53c0*/  UMOV UR16, 0x0 ;  /* 0x0000000000107882 */ /* 0x000fe20000000000 */
[----:B------:R-:W-:Y:S01]  /*53d0*/  UMOV UR17, 0x10000000 ;  /* 0x1000000000117882 */ /* 0x000fe20000000000 */
[----:B------:R-:W-:Y:S01]  /*53e0*/  @!UP1 UIADD3 UR32, UPT, UPT, UR7, 0x400, URZ ;  /* 0x0000040007209890 */ /* 0x000fe2000fffe0ff */
[----:B-1----:R-:W-:Y:S01]  /*53f0*/  @!P4 IMAD.MOV.U32 R0, RZ, RZ, 0x2000 ;  /* 0x00002000ff00c424 */ /* 0x002fe200078e00ff */
[----:B------:R-:W-:Y:S01]  /*5400*/  @!UP1 UIADD3 UR10, UPT, UPT, UR34, 0x60, URZ ;  /* 0x00000060220a9890 */ /* 0x000fe2000fffe0ff */
[----:B------:R-:W-:Y:S01]  /*5410*/  UMOV UR11, UR35 ;  /* 0x00000023000b7c82 */ /* 0x000fe20008000000 */
[----:B------:R-:W-:Y:S01]  /*5420*/  UMOV UR12, UR36 ;  /* 0x00000024000c7c82 */ /* 0x000fe20008000000 */
[----:B------:R-:W-:Y:S02]  /*5430*/  UPRMT UR14, UR37, 0x654, UR33 ;  /* 0x00000654250e7896 */ /* 0x000fe40008000021 */
[----:B------:R-:W-:Y:S01]  /*5440*/  IMAD.U32 R8, RZ, RZ, UR9 ;  /* 0x00000009ff087e24 */ /* 0x000fe2000f8e00ff */
[----:B------:R-:W-:Y:S01]  /*5450*/  UMOV UR9, UR33 ;  /* 0x0000002100097c82 */ /* 0x000fe20008000000 */
[----:B------:R-:W-:Y:S01]  /*5460*/  IMAD.U32 R9, RZ, RZ, UR8 ;  /* 0x00000008ff097e24 */ /* 0x000fe2000f8e00ff */
[----:B------:R-:W-:Y:S02]  /*5470*/  @!UP1 UIADD3 UR8, UPT, UPT, UR7, 0x1400, URZ ;  /* 0x0000140007089890 */ /* 0x000fe4000fffe0ff */
[----:B------:R-:W-:Y:S01]  /*5480*/  @!P4 R2UR UR18, R8 ;  /* 0x000000000812c2ca */ /* 0x000fe200000e0000 */
[----:B------:R-:W-:Y:S01]  /*5490*/  VOTEU.ALL UP1, P4 ;  /* 0x0000000000ff7886 */ /* 0x000fe20002020000 */
[----:B------:R-:W-:Y:S02]  /*54a0*/  @!P4 R2UR UR19, R9 ;  /* 0x000000000913c2ca */ /* 0x000fe400000e0000 */
[----:B------:R-:W-:Y:S05]  /*54b0*/  @!P4 IADD3 R8, P0, PT, R30, 0x580, RZ ;  /* 0x000005801e08c810 */ /* 0x000fea0007f1e0ff */
[----:B------:R-:W-:Y:S06]  /*54c0*/  @!P4 IMAD.X R2, RZ, RZ, R31, P0 ;  /* 0x000000ffff02c224 */ /* 0x000fec00000e061f */
[----:B------:R1:W-:Y:S01]  /*54d0*/  @!UP2 UTMALDG.3D [UR32], [UR18], desc[UR16] ;  /* 0x000010201200a5b4 */ /* 0x0003e20008011000 */
[----:B------:R1:W-:Y:S01]  /*54e0*/  @!UP1 UTMALDG.3D [UR8], [UR18], desc[UR16] ;  /* 0x00001008120095b4 */ /* 0x0003e20008011000 */
[----:B------:R1:W-:Y:S01]  /*54f0*/  @!P4 SYNCS.ARRIVE.TRANS64.RED.A0TR RZ, [UR7+0x140], R0 ;  /* 0x00014000ffffc9a7 */ /* 0x0003e20008300407 */
[----:B------:R-:W-:Y:S01]  /*5500*/  SYNCS.ARRIVE.TRANS64.RED.A1T0 RZ, [UR14], RZ ;  /* 0x000000ffffff79a7 */ /* 0x000fe2000810040e */
[----:B------:R-:W2:Y:S02]  /*5510*/  SYNCS.PHASECHK.TRANS64.TRYWAIT P2, [UR7+0x160], R14 ;  /* 0x0001600eff0075a7 */ /* 0x000ea40008041107 */
[----:B-12---:R-:W-:Y:S05]  /*5520*/  @!P2 BRA `(.L_x_110) ;  /* 0x0000004c0034a947 */ /* 0x006fea0003800000 */
.L_x_224:
[----:B------:R-:W2:Y:S01]  /*5530*/  LDC.64 R12, c[0x0][0xb18] ;  /* 0x0002c600ff0c7b82 */ /* 0x000ea20000000a00 */
[----:B------:R-:W-:Y:S01]  /*5540*/  @!P4 R2UR UR8, R2 ;  /* 0x000000000208c2ca */ /* 0x000fe200000e0000 */
[----:B------:R-:W-:Y:S01]  /*5550*/  VOTEU.ALL UP1, P4 ;  /* 0x0000000000ff7886 */ /* 0x000fe20002020000 */
[----:B------:R-:W-:Y:S01]  /*5560*/  @!P4 R2UR UR9, R8 ;  /* 0x000000000809c2ca */ /* 0x000fe200000e0000 */
[----:B------:R-:W-:Y:S01]  /*5570*/  VOTEU.ALL UP2, P4 ;  /* 0x0000000000ff7886 */ /* 0x000fe20002040000 */
[----:B------:R-:W-:Y:S03]  /*5580*/  UMOV UR16, 0x0 ;  /* 0x0000000000107882 */ /* 0x000fe60000000000 */
[----:B------:R-:W4:Y:S01]  /*5590*/  @!P1 LDC R2, c[0x0][0xb0c] ;  /* 0x0002c300ff029b82 */ /* 0x000f220000000800 */
[----:B------:R-:W-:Y:S01]  /*55a0*/  @!UP1 UIADD3 UR26, UPT, UPT, UR34, 0x20, URZ ;  /* 0x00000020221a9890 */ /* 0x000fe2000fffe0ff */
[----:B-1----:R-:W-:Y:S01]  /*55b0*/  @!P4 IMAD.MOV.U32 R0, RZ, RZ, 0x2000 ;  /* 0x00002000ff00c424 */ /* 0x002fe200078e00ff */
[----:B------:R-:W-:Y:S01]  /*55c0*/  @!UP1 UIADD3 UR24, UPT, UPT, UR7, 0x2400, URZ ;  /* 0x0000240007189890 */ /* 0x000fe2000fffe0ff */
[----:B------:R-:W-:Y:S01]  /*55d0*/  @P3 SHF.R.U32.HI R26, RZ, 0x10, R21 ;  /* 0x00000010ff1a3819 */ /* 0x000fe20000011615 */
[----:B------:R-:W-:Y:S01]  /*55e0*/  UMOV UR17, 0x10000000 ;  /* 0x1000000000117882 */ /* 0x000fe20000000000 */
[----:B------:R-:W-:Y:S01]  /*55f0*/  UMOV UR27, UR35 ;  /* 0x00000023001b7c82 */ /* 0x000fe20008000000 */
[----:B------:R-:W-:Y:S01]  /*5600*/  UMOV UR28, UR36 ;  /* 0x00000024001c7c82 */ /* 0x000fe20008000000 */
[----:B------:R-:W-:Y:S01]  /*5610*/  IMAD.U32 R9, RZ, RZ, UR8 ;  /* 0x00000008ff097e24 */ /* 0x000fe2000f8e00ff */
[----:B------:R-:W-:Y:S01]  /*5620*/  @!UP1 UIADD3 UR10, UPT, UPT, UR34, 0x80, URZ ;  /* 0x00000080220a9890 */ /* 0x000fe2000fffe0ff */
[----:B------:R-:W-:Y:S01]  /*5630*/  IMAD.U32 R8, RZ, RZ, UR9 ;  /* 0x00000009ff087e24 */ /* 0x000fe2000f8e00ff */
[----:B------:R-:W-:Y:S01]  /*5640*/  @!UP1 UIADD3 UR8, UPT, UPT, UR7, 0x3400, URZ ;  /* 0x0000340007089890 */ /* 0x000fe2000fffe0ff */
[----:B------:R-:W-:Y:S01]  /*5650*/  VIADD R28, R28, 0x1 ;  /* 0x000000011c1c7836 */ /* 0x000fe20000000000 */
[----:B------:R-:W-:Y:S01]  /*5660*/  @!P4 R2UR UR19, R9 ;  /* 0x000000000913c2ca */ /* 0x000fe200000e0000 */
[----:B------:R-:W-:Y:S01]  /*5670*/  VOTEU.ALL UP1, P4 ;  /* 0x0000000000ff7886 */ /* 0x000fe20002020000 */
[----:B------:R-:W-:Y:S01]  /*5680*/  @!P4 R2UR UR18, R8 ;  /* 0x000000000812c2ca */ /* 0x000fe200000e0000 */
[----:B------:R-:W-:Y:S01]  /*5690*/  UMOV UR9, UR25 ;  /* 0x0000001900097c82 */ /* 0x000fe20008000000 */
[----:B------:R-:W1:Y:S01]  /*56a0*/  LDC.64 R8, c[0x0][0xb10] ;  /* 0x0002c400ff087b82 */ /* 0x000e620000000a00 */
[----:B------:R-:W-:Y:S01]  /*56b0*/  UMOV UR11, UR35 ;  /* 0x00000023000b7c82 */ /* 0x000fe20008000000 */
[----:B------:R-:W-:Y:S01]  /*56c0*/  UMOV UR12, UR36 ;  /* 0x00000024000c7c82 */ /* 0x000fe20008000000 */
[----:B------:R-:W-:Y:S08]  /*56d0*/  UPRMT UR14, UR37, 0x654, UR25 ;  /* 0x00000654250e7896 */ /* 0x000ff00008000019 */
[----:B------:R1:W-:Y:S01]  /*56e0*/  @!UP2 UTMALDG.3D [UR24], [UR18], desc[UR16] ;  /* 0x000010181200a5b4 */ /* 0x0003e20008011000 */
[----:B------:R1:W-:Y:S01]  /*56f0*/  @!UP1 UTMALDG.3D [UR8], [UR18], desc[UR16] ;  /* 0x00001008120095b4 */ /* 0x0003e20008011000 */
[----:B------:R5:W-:Y:S01]  /*5700*/  @!P4 SYNCS.ARRIVE.TRANS64.RED.A0TR RZ, [UR7+0x148], R0 ;  /* 0x00014800ffffc9a7 */ /* 0x000be20008300407 */
[C---:B-1----:R-:W-:Y:S01]  /*5710*/  @!P1 IMAD.HI.U32 R8, R11.reuse, R8, RZ ;  /* 0x000000080b089227 */ /* 0x042fe200078e00ff */
[----:B--2---:R-:W-:Y:S02]  /*5720*/  @!P1 ISETP.NE.AND P0, PT, R12, 0x1, PT ;  /* 0x000000010c00980c */ /* 0x004fe40003f05270 */
[----:B----4-:R-:W-:Y:S01]  /*5730*/  @!P1 ISETP.NE.AND P2, PT, R2, 0x1, PT ;  /* 0x000000010200980c */ /* 0x010fe20003f45270 */
[C---:B------:R-:W-:Y:S01]  /*5740*/  @!P1 IMAD.HI.U32 R13, R10.reuse, R13, RZ ;  /* 0x0000000d0a0d9227 */ /* 0x040fe200078e00ff */
[----:B------:R-:W-:Y:S04]  /*5750*/  @!P1 SHF.R.U32.HI R8, RZ, R9, R8 ;  /* 0x00000009ff089219 */ /* 0x000fe80000011608 */
[----:B------:R-:W-:Y:S01]  /*5760*/  @!P1 SEL R8, R11, R8, !P2 ;  /* 0x000000080b089207 */ /* 0x000fe20005000000 */
[----:B------:R-:W-:Y:S01]  /*5770*/  SYNCS.ARRIVE.TRANS64.RED.A1T0 RZ, [UR14], RZ ;  /* 0x000000ffffff79a7 */ /* 0x000fe2000810040e */
[----:B------:R-:W1:Y:S01]  /*5780*/  SYNCS.PHASECHK.TRANS64.TRYWAIT P5, [UR7+0x168], R14 ;  /* 0x0001680eff0075a7 */ /* 0x000e6200080a1107 */
[----:B-----5:R-:W2:Y:S02]  /*5790*/  @!P1 LDC R0, c[0x0][0xb20] ;  /* 0x0002c800ff009b82 */ /* 0x020ea40000000800 */
[----:B--2---:R-:W-:Y:S04]  /*57a0*/  @!P1 SHF.R.U32.HI R0, RZ, R0, R13 ;  /* 0x00000000ff009219 */ /* 0x004fe8000001160d */
[----:B------:R-:W-:Y:S05]  /*57b0*/  @!P1 SEL R9, R10, R0, !P0 ;  /* 0x000000000a099207 */ /* 0x000fea0004000000 */
[----:B------:R-:W-:Y:S02]  /*57c0*/  @!P1 IMAD.IADD R0, R9, 0x1, -R8 ;  /* 0x0000000109009824 */ /* 0x000fe400078e0a08 */
[----:B------:R-:W-:Y:S02]  /*57d0*/  @!P1 IMAD.IADD R8, R8, 0x1, -R9 ;  /* 0x0000000108089824 */ /* 0x000fe400078e0a09 */
[----:B------:R-:W-:Y:S02]  /*57e0*/  @!P1 IMAD R11, R0, R2, R11 ;  /* 0x00000002000b9224 */ /* 0x000fe400078e020b */
[----:B------:R-:W-:Y:S01]  /*57f0*/  @!P1 IMAD R10, R8, R12, R10 ;  /* 0x0000000c080a9224 */ /* 0x000fe200078e020a */
[----:B-1----:R-:W-:Y:S06]  /*5800*/  @!P5 BRA `(.L_x_111) ;  /* 0x000000480094d947 */ /* 0x002fec0003800000 */
.L_x_226:
[----:B------:R-:W-:Y:S01]  /*5810*/  @!P4 IADD3 R2, P0, PT, R30, 0x580, RZ ;  /* 0x000005801e02c810 */ /* 0x000fe20007f1e0ff */
[----:B------:R-:W-:Y:S01]  /*5820*/  VOTEU.ALL UP1, P4 ;  /* 0x0000000000ff7886 */ /* 0x000fe20002020000 */
[----:B------:R-:W-:Y:S01]  /*5830*/  VOTEU.ALL UP2, P4 ;  /* 0x0000000000ff7886 */ /* 0x000fe20002040000 */
[----:B------:R-:W-:Y:S01]  /*5840*/  UMOV UR14, 0x0 ;  /* 0x00000000000e7882 */ /* 0x000fe20000000000 */
[----:B------:R-:W-:Y:S01]  /*5850*/  @!P4 R2UR UR9, R2 ;  /* 0x000000000209c2ca */ /* 0x000fe200000e0000 */
[----:B-1----:R-:W-:Y:S01]  /*5860*/  @!P4 IMAD.X R0, RZ, RZ, R31, P0 ;  /* 0x000000ffff00c224 */ /* 0x002fe200000e061f */
[----:B------:R-:W-:Y:S01]  /*5870*/  @!UP1 UIADD3 UR17, UPT, UPT, UR7, 0x150, URZ ;  /* 0x0000015007119890 */ /* 0x000fe2000fffe0ff */
[----:B------:R-:W-:Y:S01]  /*5880*/  ISETP.NE.AND P0, PT, R28, 0x2, PT ;  /* 0x000000021c00780c */ /* 0x000fe20003f05270 */
[----:B------:R-:W-:Y:S01]  /*5890*/  @!UP1 UIADD3 UR18, UPT, UPT, UR34, 0x40, URZ ;  /* 0x0000004022129890 */ /* 0x000fe2000fffe0ff */
[----:B------:R-:W-:Y:S01]  /*58a0*/  LOP3.LUT R29, R29, 0x1, RZ, 0x3c, !PT ;  /* 0x000000011d1d7812 */ /* 0x000fe200078e3cff */
[----:B------:R-:W-:Y:S01]  /*58b0*/  @!UP1 UIADD3 UR16, UPT, UPT, UR7, 0x4400, URZ ;  /* 0x0000440007109890 */ /* 0x000fe2000fffe0ff */
[----:B------:R-:W-:Y:S01]  /*58c0*/  @!P4 R2UR UR8, R0 ;  /* 0x000000000008c2ca */ /* 0x000fe200000e0000 */
[----:B------:R-:W-:Y:S01]  /*58d0*/  UMOV UR15, 0x10000000 ;  /* 0x10000000000f7882 */ /* 0x000fe20000000000 */
[----:B------:R-:W-:Y:S01]  /*58e0*/  UMOV UR19, UR35 ;  /* 0x0000002300137c82 */ /* 0x000fe20008000000 */
[----:B------:R-:W-:Y:S01]  /*58f0*/  UMOV UR20, UR36 ;  /* 0x0000002400147c82 */ /* 0x000fe20008000000 */
[----:B------:R-:W-:Y:S01]  /*5900*/  @!UP1 UIADD3 UR10, UPT, UPT, UR34, 0xa0, URZ ;  /* 0x000000a0220a9890 */ /* 0x000fe2000fffe0ff */
[----:B------:R-:W-:Y:S01]  /*5910*/  SEL R0, RZ, 0x1, P0 ;  /* 0x00000001ff007807 */ /* 0x000fe20000000000 */
[----:B------:R-:W-:Y:S01]  /*5920*/  IMAD.U32 R8, RZ, RZ, UR9 ;  /* 0x00000009ff087e24 */ /* 0x000fe2000f8e00ff */
[----:B------:R-:W-:Y:S01]  /*5930*/  UMOV UR11, UR35 ;  /* 0x00000023000b7c82 */ /* 0x000fe20008000000 */
[----:B------:R-:W-:Y:S01]  /*5940*/  UMOV UR12, UR36 ;  /* 0x00000024000c7c82 */ /* 0x000fe20008000000 */
[----:B------:R-:W-:Y:S01]  /*5950*/  UMOV UR9, UR17 ;  /* 0x0000001100097c82 */ /* 0x000fe20008000000 */
[----:B------:R-:W-:Y:S01]  /*5960*/  @P3 R2UR UR36, R26 ;  /* 0x000000001a2432ca */ /* 0x000fe200000e0000 */
[----:B------:R-:W-:Y:S01]  /*5970*/  IMAD.IADD R15, R10, 0x1, R90 ;  /* 0x000000010a0f7824 */ /* 0x000fe200078e025a */
[----:B------:R-:W-:Y:S01]  /*5980*/  @!P4 R2UR UR22, R8 ;  /* 0x000000000816c2ca */ /* 0x000fe200000e0000 */
[----:B------:R-:W-:Y:S01]  /*5990*/  IMAD.U32 R9, RZ, RZ, UR8 ;  /* 0x00000008ff097e24 */ /* 0x000fe2000f8e00ff */
[----:B------:R-:W-:Y:S01]  /*59a0*/  @!UP1 UIADD3 UR8, UPT, UPT, UR7, 0x5400, URZ ;  /* 0x0000540007089890 */ /* 0x000fe2000fffe0ff */
[----:B------:R-:W-:Y:S01]  /*59b0*/  LOP3.LUT R27, R27, R0, RZ, 0x3c, !PT ;  /* 0x000000001b1b7212 */ /* 0x000fe200078e3cff */
[----:B------:R-:W-:Y:S01]  /*59c0*/  VOTEU.ALL UP1, P4 ;  /* 0x0000000000ff7886 */ /* 0x000fe20002020000 */
[----:B------:R-:W-:Y:S01]  /*59d0*/  IMAD.IADD R14, R11, 0x1, R91 ;  /* 0x000000010b0e7824 */ /* 0x000fe200078e025b */
[----:B------:R-:W-:Y:S02]  /*59e0*/  @!P4 R2UR UR23, R9 ;  /* 0x000000000917c2ca */ /* 0x000fe400000e0000 */
[----:B------:R-:W-:Y:S11]  /*59f0*/  SEL R28, R28, RZ, P0 ;  /* 0x000000ff1c1c7207 */ /* 0x000ff60000000000 */
[----:B------:R2:W-:Y:S01]  /*5a00*/  @!UP2 UTMALDG.3D [UR16], [UR22], desc[UR14] ;  /* 0x00000e101600a5b4 */ /* 0x0005e20008011000 */
[----:B------:R2:W-:Y:S01]  /*5a10*/  @!UP1 UTMALDG.3D [UR8], [UR22], desc[UR14] ;  /* 0x00000e08160095b4 */ /* 0x0005e20008011000 */
[----:B------:R2:W-:Y:S01]  /*5a20*/  @!P4 SYNCS.ARRIVE.TRANS64.RED.A0TR RZ, [UR7+0x150], R25 ;  /* 0x00015019ffffc9a7 */ /* 0x0005e20008300407 */
[----:B------:R-:W-:Y:S01]  /*5a30*/  UPLOP3.LUT UP1, UPT, UPT, UPT, UPT, 0x80, 0x8 ;  /* 0x000000000008789c */ /* 0x000fe20003f2f070 */
[----:B------:R-:W-:Y:S01]  /*5a40*/  SYNCS.ARRIVE.TRANS64.RED.A1T0 RZ, [UR13], RZ ;  /* 0x000000ffffff79a7 */ /* 0x000fe2000810040d */
[----:B------:R-:W-:Y:S09]  /*5a50*/  @P3 BRA `(.L_x_112) ;  /* 0xfffffff000ac3947 */ /* 0x000ff2000383ffff */
[----:B------:R-:W-:-:S04]  /*5a60*/  SHF.L.U32 R2, R29, 0x1f, RZ ;  /* 0x0000001f1d027819 */ /* 0x000fc800000006ff */
[----:B------:R-:W1:Y:S02]  /*5a70*/  SYNCS.PHASECHK.TRANS64.TRYWAIT P0, [UR7+0x158], R2 ;  /* 0x00015802ff0075a7 */ /* 0x000e640008001107 */
[----:B-1----:R-:W-:Y:S05]  /*5a80*/  @!P0 BRA `(.L_x_113) ;  /* 0x00000048000c8947 */ /* 0x002fea0003800000 */
.L_x_228:
[----:B------:R-:W4:Y:S02]  /*5a90*/  SYNCS.PHASECHK.TRANS64.TRYWAIT P0, [UR7+0x160], R2 ;  /* 0x00016002ff0075a7 */ /* 0x000f240008001107 */
[----:B----4-:R-:W-:Y:S05]  /*5aa0*/  @!P0 BRA `(.L_x_114) ;  /* 0x00000048001c8947 */ /* 0x010fea0003800000 */
.L_x_230:
[----:B-1----:R-:W-:-:S07]  /*5ab0*/  MOV R0, UR7 ;  /* 0x0000000700007c02 */ /* 0x002fce0008000f00 */
.L_x_115:
[----:B-1----:R-:W-:-:S04]  /*5ac0*/  SHF.L.U32 R2, R29, 0x1f, RZ ;  /* 0x0000001f1d027819 */ /* 0x002fc800000006ff */
[----:B------:R1:W4:Y:S03]  /*5ad0*/  SYNCS.PHASECHK.TRANS64.TRYWAIT P0, [R0+URZ+0x168], R2 ;  /* 0x00016802000075a7 */ /* 0x00032600080011ff */
[----:B----4-:R-:W-:Y:S05]  /*5ae0*/  @!P0 NANOSLEEP.SYNCS 0x989680 ;  /* 0x009896800000895d */ /* 0x010fea0003900000 */
[----:B------:R-:W4:Y:S02]  /*5af0*/  @!P0 SYNCS.PHASECHK.TRANS64 P0, [R0+URZ+0x168], R2 ;  /* 0x00016802000085a7 */ /* 0x000f2400080010ff */
[----:B--2-4-:R-:W-:Y:S05]  /*5b00*/  @P0 EXIT ;  /* 0x000000000000094d */ /* 0x014fea0003800000 */
[----:B------:R-:W-:Y:S05]  /*5b10*/  BRA `(.L_x_115) ;  /* 0xfffffffc00e87947 */ /* 0x000fea000383ffff */
.L_x_102:
[----:B------:R-:W-:-:S06]  /*5b20*/  UISETP.GE.AND UP1, UPT, UR10, 0x4, UPT ;  /* 0x000000040a00788c */ /* 0x000fcc000bf26270 */
[----:B------:R-:W-:-:S13]  /*5b30*/  PLOP3.LUT P0, PT, PT, PT, UP1, 0x80, 0x8 ;  /* 0x000000000008781c */ /* 0x000fda0003f0f018 */
[----:B------:R-:W-:Y:S05]  /*5b40*/  @!P0 EXIT ;  /* 0x000000000000894d */ /* 0x000fea0003800000 */
[----:B------:R-:W-:Y:S01]  /*5b50*/  BAR.SYNC.DEFER_BLOCKING 0x6, 0xa0 ;  /* 0x0182800000007b1d */ /* 0x000fe20000010000 */
[C---:B------:R-:W-:Y:S01]  /*5b60*/  IMAD.SHL.U32 R4, R105.reuse, 0x20, RZ ;  /* 0x0000002069047824 */ /* 0x040fe200078e00ff */
[C---:B------:R-:W-:Y:S01]  /*5b70*/  SHF.L.U32 R3, R96.reuse, 0x15, RZ ;  /* 0x0000001560037819 */ /* 0x040fe200000006ff */
[----:B------:R-:W-:Y:S01]  /*5b80*/  IMAD.SHL.U32 R5, R96, 0x400, RZ ;  /* 0x0000040060057824 */ /* 0x000fe200078e00ff */
[C---:B------:R-:W-:Y:S01]  /*5b90*/  LOP3.LUT R106, R105.reuse, 0x60, RZ, 0xc0, !PT ;  /* 0x00000060696a7812 */ /* 0x040fe200078ec0ff */
[C---:B------:R-:W-:Y:S01]  /*5ba0*/  IMAD.SHL.U32 R2, R105.reuse, 0x4, RZ ;  /* 0x0000000469027824 */ /* 0x040fe200078e00ff */
[----:B------:R-:W-:Y:S02]  /*5bb0*/  UMOV UR48, 0x400 ;  /* 0x0000040000307882 */ /* 0x000fe40000000000 */
[----:B------:R-:W1:Y:S01]  /*5bc0*/  LDC R95, c[0x0][0x370] ;  /* 0x0000dc00ff5f7b82 */ /* 0x000e620000000800 */
[----:B------:R-:W-:Y:S01]  /*5bd0*/  ULEA UR48, UR37, UR48, 0x18 ;  /* 0x0000003025307291 */ /* 0x000fe2000f8ec0ff */
[C---:B------:R-:W-:Y:S01]  /*5be0*/  LOP3.LUT R104, R4.reuse, 0xb20, RZ, 0xc0, !PT ;  /* 0x00000b2004687812 */ /* 0x040fe200078ec0ff */
[----:B------:R-:W-:Y:S01]  /*5bf0*/  IMAD.U32 R36, R105, 0x10000, RZ ;  /* 0x0001000069247824 */ /* 0x000fe200078e00ff */
[----:B------:R-:W-:Y:S01]  /*5c00*/  LOP3.LUT R4, R4, 0xc0, RZ, 0xc0, !PT ;  /* 0x000000c004047812 */ /* 0x000fe200078ec0ff */
[----:B------:R-:W-:Y:S01]  /*5c10*/  UIADD3 UR4, UPT, UPT, UR48, 0x400, URZ ;  /* 0x0000040030047890 */ /* 0x000fe2000fffe0ff */
[----:B------:R-:W-:Y:S01]  /*5c20*/  LOP3.LUT R104, R104, 0x400, R5, 0xf8, !PT ;  /* 0x0000040068687812 */ /* 0x000fe200078ef805 */
[----:B------:R-:W-:Y:S01]  /*5c30*/  HFMA2 R48, -RZ, RZ, 0, 0 ;  /* 0x00000000ff307431 */ /* 0x000fe200000001ff */
[----:B------:R-:W2:Y:S01]  /*5c40*/  LDC R43, c[0x0][0xb0c] ;  /* 0x0002c300ff2b7b82 */ /* 0x000ea20000000800 */
[----:B------:R-:W-:Y:S01]  /*5c50*/  LOP3.LUT R2, R4, 0x18, R2, 0xf8, !PT ;  /* 0x0000001804027812 */ /* 0x000fe200078ef802 */
[----:B------:R-:W-:Y:S01]  /*5c60*/  IMAD.MOV.U32 R101, RZ, RZ, 0x1 ;  /* 0x00000001ff657424 */ /* 0x000fe200078e00ff */
[----:B------:R-:W-:Y:S01]  /*5c70*/  LOP3.LUT R3, R3, 0x200000, RZ, 0xc0, !PT ;  /* 0x0020000003037812 */ /* 0x000fe200078ec0ff */
[----:B------:R-:W-:Y:S01]  /*5c80*/  IMAD.MOV.U32 R100, RZ, RZ, RZ ;  /* 0x000000ffff647224 */ /* 0x000fe200078e00ff */
[----:B------:R-:W-:Y:S01]  /*5c90*/  LOP3.LUT R104, R104, R2, RZ, 0xfc, !PT ;  /* 0x0000000268687212 */ /* 0x000fe200078efcff */
[----:B------:R-:W-:Y:S01]  /*5ca0*/  IMAD.MOV.U32 R109, RZ, RZ, RZ ;  /* 0x000000ffff6d7224 */ /* 0x000fe200078e00ff */
[----:B------:R-:W-:Y:S01]  /*5cb0*/  MOV R97, UR4 ;  /* 0x0000000400617c02 */ /* 0x000fe20008000f00 */
[----:B------:R-:W3:Y:S01]  /*5cc0*/  LDC R93, c[0x0][0xb20] ;  /* 0x0002c800ff5d7b82 */ /* 0x000ee20000000800 */
[----:B------:R-:W4:Y:S01]  /*5cd0*/  LDS R0, [UR48+0x230] ;  /* 0x00023030ff007984 */ /* 0x000f220008000800 */
[----:B------:R-:W-:Y:S01]  /*5ce0*/  LOP3.LUT R103, R105, 0x2, RZ, 0xc0, !PT ;  /* 0x0000000269677812 */ /* 0x000fe200078ec0ff */
[----:B------:R-:W1:Y:S01]  /*5cf0*/  LDCU.64 UR52, c[0x0][0x348] ;  /* 0x00006900ff3477ac */ /* 0x000e620008000a00 */
[----:B------:R-:W-:Y:S01]  /*5d00*/  LOP3.LUT R36, R3, 0x400000, R36, 0xf8, !PT ;  /* 0x0040000003247812 */ /* 0x000fe200078ef824 */
[----:B------:R-:W-:Y:S01]  /*5d10*/  IMAD R104, R104, 0x2, R97 ;  /* 0x0000000268687824 */ /* 0x000fe200078e0261 */
[----:B------:R-:W-:Y:S01]  /*5d20*/  LOP3.LUT R105, R105, 0x4, RZ, 0xc0, !PT ;  /* 0x0000000469697812 */ /* 0x000fe200078ec0ff */
[----:B------:R-:W1:Y:S01]  /*5d30*/  LDCU.64 UR38, c[0x0][0x888] ;  /* 0x00011100ff2677ac */ /* 0x000e620008000a00 */
[----:B------:R-:W1:Y:S01]  /*5d40*/  LDC R42, c[0x0][0xb30] ;  /* 0x0002cc00ff2a7b82 */ /* 0x000e620000000800 */
[----:B------:R-:W-:Y:S01]  /*5d50*/  MOV R99, RZ ;  /* 0x000000ff00637202 */ /* 0x000fe20000000f00 */
[--C-:B------:R-:W-:Y:S01]  /*5d60*/  IMAD R103, R103, -0x10, R104.reuse ;  /* 0xfffffff067677824 */ /* 0x100fe200078e0268 */
[----:B------:R-:W1:Y:S01]  /*5d70*/  LDCU.64 UR44, c[0x0][0x890] ;  /* 0x00011200ff2c77ac */ /* 0x000e620008000a00 */
[----:B------:R-:W-:Y:S01]  /*5d80*/  IMAD R102, R105, -0x10, R104 ;  /* 0xfffffff069667824 */ /* 0x000fe200078e0268 */
[----:B------:R-:W-:-:S03]  /*5d90*/  UMOV UR50, URZ ;  /* 0x000000ff00327c82 */ /* 0x000fc60008000000 */
[----:B------:R-:W1:Y:S01]  /*5da0*/  LDC.64 R88, c[0x0][0xb10] ;  /* 0x0002c400ff587b82 */ /* 0x000e620000000a00 */
[----:B------:R-:W-:-:S07]  /*5db0*/  UMOV UR49, URZ ;  /* 0x000000ff00317c82 */ /* 0x000fce0008000000 */
[----:B------:R-:W1:Y:S08]  /*5dc0*/  LDC.64 R40, c[0x0][0xb18] ;  /* 0x0002c600ff287b82 */ /* 0x000e700000000a00 */
[----:B------:R-:W1:Y:S08]  /*5dd0*/  LDC.64 R38, c[0x0][0xb28] ;  /* 0x0002ca00ff267b82 */ /* 0x000e700000000a00 */
[----:B------:R-:W1:Y:S01]  /*5de0*/  LDC.64 R86, c[0x0][0x8b0] ;  /* 0x00022c00ff567b82 */ /* 0x000e620000000a00 */
[----:B----4-:R-:W-:-:S07]  /*5df0*/  IMAD.IADD R36, R0, 0x1, R36 ;  /* 0x0000000100247824 */ /* 0x010fce00078e0224 */
[----:B------:R-:W4:Y:S08]  /*5e00*/  LDC.64 R84, c[0x0][0x8a8] ;  /* 0x00022a00ff547b82 */ /* 0x000f300000000a00 */
[----:B--23--:R-:W1:Y:S02]  /*5e10*/  LDC R94, c[0x0][0x374] ;  /* 0x0000dd00ff5e7b82 */ /* 0x00ce640000000800 */
.L_x_152:
[----:B------:R-:W-:Y:S02]  /*5e20*/  LEA R0, R109, UR48, 0x3 ;  /* 0x000000306d007c11 */ /* 0x000fe4000f8e18ff */
[----:B------:R-:W-:Y:S02]  /*5e30*/  SHF.L.U32 R2, R99, 0x1f, RZ ;  /* 0x0000001f63027819 */ /* 0x000fe400000006ff */
[----:B-1----:R-:W-:Y:S02]  /*5e40*/  LEA R16, R109, UR48, 0x4 ;  /* 0x000000306d107c11 */ /* 0x002fe4000f8e20ff */
[----:B------:R-:W2:Y:S02]  /*5e50*/  SYNCS.PHASECHK.TRANS64.TRYWAIT P0, [R0+URZ+0x180], R2 ;  /* 0x00018002000075a7 */ /* 0x000ea400080011ff */
[----:B--23--:R-:W-:Y:S05]  /*5e60*/  @!P0 BRA `(.L_x_116) ;  /* 0x0000004400448947 */ /* 0x00cfea0003800000 */
.L_x_231:
[----:B------:R-:W3:Y:S01]  /*5e70*/  LDC.64 R10, c[0x0][0xb10] ;  /* 0x0002c400ff0a7b82 */ /* 0x000ee20000000a00 */
[----:B------:R-:W4:Y:S01]  /*5e80*/  LDS.128 R16, [R16+0x210] ;  /* 0x0002100010107984 */ /* 0x000f220000000c00 */
[----:B-1----:R-:W-:Y:S01]  /*5e90*/  ISETP.NE.AND P1, PT, R42, 0x1, PT ;  /* 0x000000012a00780c */ /* 0x002fe20003f25270 */
[----:B--2---:R-:W-:Y:S01]  /*5ea0*/  VIADD R0, R0, 0x190 ;  /* 0x0000019000007836 */ /* 0x004fe20000000000 */
[----:B------:R-:W-:Y:S04]  /*5eb0*/  ISETP.GE.AND P0, PT, R37, 0x1, PT ;  /* 0x000000012500780c */ /* 0x000fe80003f06270 */
[----:B------:R-:W1:Y:S01]  /*5ec0*/  LDC.64 R8, c[0x0][0xb18] ;  /* 0x0002c600ff087b82 */ /* 0x000e620000000a00 */
[----:B------:R-:W-:Y:S01]  /*5ed0*/  PRMT R0, RZ, 0x654, R0 ;  /* 0x00000654ff007816 */ /* 0x000fe20000000000 */
[----:B------:R-:W-:Y:S01]  /*5ee0*/  @!PT LDS RZ, [RZ] ;  /* 0x00000000fffff984 */ /* 0x000fe20000000800 */
[----:B------:R-:W-:Y:S01]  /*5ef0*/  @!PT LDS RZ, [RZ] ;  /* 0x00000000fffff984 */ /* 0x000fe20000000800 */
[----:B------:R-:W-:Y:S01]  /*5f00*/  @!PT LDS RZ, [RZ] ;  /* 0x00000000fffff984 */ /* 0x000fe20000000800 */
[----:B------:R-:W-:Y:S01]  /*5f10*/  @!PT LDS RZ, [RZ] ;  /* 0x00000000fffff984 */ /* 0x000fe20000000800 */
[----:B------:R2:W-:Y:S06]  /*5f20*/  MEMBAR.ALL.CTA ;  /* 0x0000000000007992 */ /* 0x0005ec0000008000 */
[----:B--2---:R-:W2:Y:S01]  /*5f30*/  FENCE.VIEW.ASYNC.S ;  /* 0x00000000000073c6 */ /* 0x004ea20000000000 */
[----:B------:R-:W1:Y:S08]  /*5f40*/  @!P1 LDC R12, c[0x0][0xb20] ;  /* 0x0002c800ff0c9b82 */ /* 0x000e700000000800 */
[----:B------:R-:W1:Y:S01]  /*5f50*/  @!P1 LDC R7, c[0x0][0xb0c] ;  /* 0x0002c300ff079b82 */ /* 0x000e620000000800 */
[----:B--2---:R2:W-:Y:S01]  /*5f60*/  SYNCS.ARRIVE.TRANS64.RED.A1T0 RZ, [R0+URZ], RZ ;  /* 0x000000ff00ff79a7 */ /* 0x0045e200081004ff */
[----:B----4-:R-:W-:Y:S04]  /*5f70*/  LOP3.LUT P4, RZ, R18, 0x1, RZ, 0xc0, !PT ;  /* 0x0000000112ff7812 */ /* 0x010fe8000788c0ff */
[----:B------:R-:W-:Y:S09]  /*5f80*/  P2R R107, PR, RZ, 0x10 ;  /* 0x00000010ff6b7803 */ /* 0x000ff20000000000 */
[----:B------:R-:W-:Y:S02]  /*5f90*/  @P4 MOV R45, R16 ;  /* 0x00000010002d4202 */ /* 0x000fe40000000f00 */
[----:B------:R-:W-:Y:S01]  /*5fa0*/  @P4 LOP3.LUT R44, R17, 0xffff, RZ, 0xc0, !PT ;  /* 0x0000ffff112c4812 */ /* 0x000fe200078ec0ff */
[----:B--23--:R-:W-:Y:S06]  /*5fb0*/  @!P0 BRA `(.L_x_117) ;  /* 0x0000000000a48947 */ /* 0x00cfec0003800000 */
[----:B------:R-:W-:Y:S01]  /*5fc0*/  IMAD.HI.U32 R0, R94, R41, RZ ;  /* 0x000000295e007227 */ /* 0x000fe200078e00ff */
[----:B------:R-:W-:Y:S02]  /*5fd0*/  ISETP.NE.AND P0, PT, R40, 0x1, PT ;  /* 0x000000012800780c */ /* 0x000fe40003f05270 */
[----:B------:R-:W-:Y:S01]  /*5fe0*/  ISETP.NE.AND P2, PT, R37, 0x1, PT ;  /* 0x000000012500780c */ /* 0x000fe20003f45270 */
[----:B------:R-:W-:Y:S01]  /*5ff0*/  IMAD.HI.U32 R4, R95, R88, RZ ;  /* 0x000000585f047227 */ /* 0x000fe200078e00ff */
[----:B------:R-:W-:Y:S02]  /*6000*/  SHF.R.U32.HI R0, RZ, R93, R0 ;  /* 0x0000005dff007219 */ /* 0x000fe40000011600 */
[----:B------:R-:W-:Y:S01]  /*6010*/  ISETP.NE.AND P3, PT, R43, 0x1, PT ;  /* 0x000000012b00780c */ /* 0x000fe20003f65270 */
[----:B------:R-:W-:Y:S01]  /*6020*/  IMAD.HI.U32 R6, R44, R41, RZ ;  /* 0x000000292c067227 */ /* 0x000fe200078e00ff */
[-C--:B------:R-:W-:Y:S02]  /*6030*/  SHF.R.U32.HI R4, RZ, R89.reuse, R4 ;  /* 0x00000059ff047219 */ /* 0x080fe40000011604 */
[----:B------:R-:W-:Y:S01]  /*6040*/  SEL R0, R94, R0, !P0 ;  /* 0x000000005e007207 */ /* 0x000fe20004000000 */
[----:B------:R-:W-:Y:S01]  /*6050*/  IMAD.HI.U32 R5, R45, R88, RZ ;  /* 0x000000582d057227 */ /* 0x000fe200078e00ff */
[----:B------:R-:W-:Y:S03]  /*6060*/  SEL R4, R95, R4, !P3 ;  /* 0x000000045f047207 */ /* 0x000fe60005800000 */
[-C--:B------:R-:W-:Y:S01]  /*6070*/  IMAD.HI.U32 R3, R0, R38.reuse, RZ ;  /* 0x0000002600037227 */ /* 0x080fe200078e00ff */
[----:B------:R-:W-:Y:S03]  /*6080*/  SHF.R.U32.HI R5, RZ, R89, R5 ;  /* 0x00000059ff057219 */ /* 0x000fe60000011605 */
[----:B------:R-:W-:Y:S01]  /*6090*/  IMAD.HI.U32 R2, R4, R38, RZ ;  /* 0x0000002604027227 */ /* 0x000fe200078e00ff */
[----:B------:R-:W-:Y:S02]  /*60a0*/  @P2 SHF.R.U32.HI R0, RZ, R39, R3 ;  /* 0x00000027ff002219 */ /* 0x000fe40000011603 */
[----:B------:R-:W-:Y:S02]  /*60b0*/  SHF.R.U32.HI R3, RZ, R93, R6 ;  /* 0x0000005dff037219 */ /* 0x000fe40000011606 */
[----:B------:R-:W-:Y:S01]  /*60c0*/  @P2 SHF.R.U32.HI R4, RZ, R39, R2 ;  /* 0x00000027ff042219 */ /* 0x000fe20000011602 */
[----:B------:R-:W-:Y:S01]  /*60d0*/  IMAD R0, R37, R0, RZ ;  /* 0x0000000025007224 */ /* 0x000fe200078e02ff */
[----:B------:R-:W-:Y:S02]  /*60e0*/  SEL R3, R44, R3, !P0 ;  /* 0x000000032c037207 */ /* 0x000fe40004000000 */
[----:B------:R-:W-:Y:S01]  /*60f0*/  SEL R2, R45, R5, !P3 ;  /* 0x000000052d027207 */ /* 0x000fe20005800000 */
[----:B------:R-:W-:Y:S01]  /*6100*/  IMAD R5, R37, R4, RZ ;  /* 0x0000000425057224 */ /* 0x000fe200078e02ff */
[C---:B------:R-:W-:Y:S01]  /*6110*/  ISETP.GE.AND P0, PT, R3.reuse, R0, PT ;  /* 0x000000000300720c */ /* 0x040fe20003f06270 */
[C---:B------:R-:W-:Y:S03]  /*6120*/  IMAD.HI.U32 R0, R3.reuse, R38, RZ ;  /* 0x0000002603007227 */ /* 0x040fe600078e00ff */
[C---:B------:R-:W-:Y:S02]  /*6130*/  ISETP.GE.OR P0, PT, R2.reuse, R5, P0 ;  /* 0x000000050200720c */ /* 0x040fe40000706670 */
[----:B------:R-:W-:Y:S04]  /*6140*/  SHF.R.U32.HI R0, RZ, R39, R0 ;  /* 0x00000027ff007219 */ /* 0x000fe80000011600 */
        /* <DEDUP_REMOVED lines=15> */
[----:B------:R-:W-:Y:S07]  /*6240*/  IMAD R44, R3, R40, R44 ;  /* 0x00000028032c7224 */ /* 0x000fee00078e022c */
.L_x_117:
[----:B-1----:R-:W-:Y:S01]  /*6250*/  @!P1 ISETP.NE.AND P0, PT, R8, 0x1, PT ;  /* 0x000000010800980c */ /* 0x002fe20003f05270 */
[----:B------:R-:W-:Y:S01]  /*6260*/  @!P1 IMAD.HI.U32 R2, R44, R9, RZ ;  /* 0x000000092c029227 */ /* 0x000fe200078e00ff */
[----:B------:R-:W-:Y:S01]  /*6270*/  R2UR UR42, R14 ;  /* 0x000000000e2a72ca */ /* 0x000fe200000e0000 */
[----:B------:R-:W-:Y:S01]  /*6280*/  BSSY.RECONVERGENT B6, `(.L_x_118) ;  /* 0x0000031000067945 */ /* 0x000fe20003800200 */
[----:B------:R-:W-:Y:S01]  /*6290*/  R2UR UR41, R15 ;  /* 0x000000000f2972ca */ /* 0x000fe200000e0000 */
[----:B------:R-:W-:Y:S01]  /*62a0*/  @!P1 IMAD.HI.U32 R0, R45, R10, RZ ;  /* 0x0000000a2d009227 */ /* 0x000fe200078e00ff */
[----:B------:R-:W-:Y:S02]  /*62b0*/  @!P1 SHF.R.U32.HI R2, RZ, R12, R2 ;  /* 0x0000000cff029219 */ /* 0x000fe40000011602 */
[----:B------:R-:W-:Y:S01]  /*62c0*/  @!P1 ISETP.NE.AND P2, PT, R7, 0x1, PT ;  /* 0x000000010700980c */ /* 0x000fe20003f45270 */
[----:B------:R-:W-:Y:S01]  /*62d0*/  VIADD R109, R109, 0x1 ;  /* 0x000000016d6d7836 */ /* 0x000fe20000000000 */
[----:B------:R-:W-:Y:S02]  /*62e0*/  @!P1 SEL R2, R44, R2, !P0 ;  /* 0x000000022c029207 */ /* 0x000fe40004000000 */
[----:B------:R-:W-:Y:S02]  /*62f0*/  @!P1 SHF.R.U32.HI R0, RZ, R11, R0 ;  /* 0x0000000bff009219 */ /* 0x000fe40000011600 */
[----:B------:R-:W-:Y:S01]  /*6300*/  LOP3.LUT P0, RZ, R97, 0x1b0, RZ, 0xc0, !PT ;  /* 0x000001b061ff7812 */ /* 0x000fe2000780c0ff */
[----:B------:R-:W-:Y:S01]  /*6310*/  USHF.L.U32 UR42, UR42, 0x6, URZ ;  /* 0x000000062a2a7899 */ /* 0x000fe200080006ff */
[----:B------:R-:W-:Y:S01]  /*6320*/  @!P1 SEL R3, R45, R0, !P2 ;  /* 0x000000002d039207 */ /* 0x000fe20005000000 */
[----:B------:R-:W-:Y:S01]  /*6330*/  UIMAD UR41, UR41, 0xc0, URZ ;  /* 0x000000c0292978a4 */ /* 0x000fe2000f8e02ff */
[----:B------:R-:W-:Y:S03]  /*6340*/  @P4 SHF.R.U32.HI R98, RZ, 0x10, R17 ;  /* 0x00000010ff624819 */ /* 0x000fe60000011611 */
[----:B------:R-:W-:Y:S02]  /*6350*/  @!P1 IMAD.IADD R0, R2, 0x1, -R3 ;  /* 0x0000000102009824 */ /* 0x000fe400078e0a03 */
[----:B------:R-:W-:Y:S02]  /*6360*/  @!P1 IMAD.IADD R2, R3, 0x1, -R2 ;  /* 0x0000000103029824 */ /* 0x000fe400078e0a02 */
[----:B------:R-:W-:Y:S02]  /*6370*/  @!P1 IMAD R45, R0, R7, R45 ;  /* 0x00000007002d9224 */ /* 0x000fe400078e022d */
[----:B------:R-:W-:Y:S01]  /*6380*/  @!P1 IMAD R44, R2, R8, R44 ;  /* 0x00000008022c9224 */ /* 0x000fe200078e022c */
[----:B------:R-:W-:Y:S06]  /*6390*/  @!P0 BRA `(.L_x_119) ;  /* 0x00000000007c8947 */ /* 0x000fec0003800000 */
[----:B------:R-:W1:Y:S01]  /*63a0*/  LDCU.64 UR8, c[0x4][0x80] ;  /* 0x01001000ff0877ac */ /* 0x000e620008000a00 */
[----:B------:R-:W-:Y:S01]  /*63b0*/  MOV R2, 0x0 ;  /* 0x0000000000027802 */ /* 0x000fe20000000f00 */
[----:B------:R-:W-:Y:S02]  /*63c0*/  HFMA2 R12, -RZ, RZ, 0, 5.9604644775390625e-08 ;  /* 0x00000001ff0c7431 */ /* 0x000fe400000001ff */
[----:B------:R-:W-:Y:S01]  /*63d0*/  IMAD.MOV.U32 R8, RZ, RZ, 0x70 ;  /* 0x00000070ff087424 */ /* 0x000fe200078e00ff */
[----:B------:R2:W3:Y:S01]  /*63e0*/  LDC.64 R14, c[0x4][R2] ;  /* 0x01000000020e7b82 */ /* 0x0004e20000000a00 */
[----:B------:R-:W4:Y:S01]  /*63f0*/  LDCU.64 UR6, c[0x4][0x88] ;  /* 0x01001100ff0677ac */ /* 0x000f220008000a00 */
[----:B------:R-:W-:Y:S01]  /*6400*/  IMAD.MOV.U32 R13, RZ, RZ, RZ ;  /* 0x000000ffff0d7224 */ /* 0x000fe200078e00ff */
[----:B------:R-:W2:Y:S01]  /*6410*/  LDCU.64 UR4, c[0x4][0x8] ;  /* 0x01000100ff0477ac */ /* 0x000ea20008000a00 */
[----:B-1----:R-:W-:Y:S01]  /*6420*/  MOV R5, UR9 ;  /* 0x0000000900057c02 */ /* 0x002fe20008000f00 */
[----:B------:R-:W-:Y:S01]  /*6430*/  IMAD.U32 R4, RZ, RZ, UR8 ;  /* 0x00000008ff047e24 */ /* 0x000fe2000f8e00ff */
[----:B----4-:R-:W-:Y:S01]  /*6440*/  MOV R7, UR7 ;  /* 0x0000000700077c02 */ /* 0x010fe20008000f00 */
[----:B------:R-:W-:Y:S01]  /*6450*/  IMAD.U32 R6, RZ, RZ, UR6 ;  /* 0x00000006ff067e24 */ /* 0x000fe2000f8e00ff */
[----:B--2---:R-:W-:Y:S01]  /*6460*/  MOV R11, UR5 ;  /* 0x00000005000b7c02 */ /* 0x004fe20008000f00 */
[----:B------:R-:W-:Y:S02]  /*6470*/  IMAD.U32 R10, RZ, RZ, UR4 ;  /* 0x00000004ff0a7e24 */ /* 0x000fe4000f8e00ff */
[----:B------:R-:W-:Y:S07]  /*6480*/  LEPC R20, `(.L_x_120) ;  /* 0x000000001014794e */ /* 0x000fee0000000000 */
[----:B---3-5:R-:W-:Y:S05]  /*6490*/  CALL.ABS.NOINC R14 ;  /* 0x000000000e007343 */ /* 0x028fea0003c00000 */
.L_x_120:
[----:B------:R-:W1:Y:S01]  /*64a0*/  LDCU.64 UR8, c[0x4][0x80] ;  /* 0x01001000ff0877ac */ /* 0x000e620008000a00 */
[----:B------:R-:W2:Y:S01]  /*64b0*/  LDC.64 R2, c[0x4][R2] ;  /* 0x0100000002027b82 */ /* 0x000ea20000000a00 */
[----:B------:R-:W-:Y:S02]  /*64c0*/  HFMA2 R12, -RZ, RZ, 0, 5.9604644775390625e-08 ;  /* 0x00000001ff0c7431 */ /* 0x000fe400000001ff */
[----:B------:R-:W-:Y:S02]  /*64d0*/  IMAD.MOV.U32 R8, RZ, RZ, 0x70 ;  /* 0x00000070ff087424 */ /* 0x000fe400078e00ff */
[----:B------:R-:W-:Y:S01]  /*64e0*/  IMAD.MOV.U32 R13, RZ, RZ, RZ ;  /* 0x000000ffff0d7224 */ /* 0x000fe200078e00ff */
[----:B------:R-:W3:Y:S01]  /*64f0*/  LDCU.64 UR6, c[0x4][0x88] ;  /* 0x01001100ff0677ac */ /* 0x000ee20008000a00 */
[----:B------:R-:W4:Y:S01]  /*6500*/  LDCU.64 UR4, c[0x4][0x8] ;  /* 0x01000100ff0477ac */ /* 0x000f220008000a00 */
[----:B-1----:R-:W-:Y:S02]  /*6510*/  MOV R4, UR8 ;  /* 0x0000000800047c02 */ /* 0x002fe40008000f00 */
[----:B------:R-:W-:Y:S02]  /*6520*/  MOV R5, UR9 ;  /* 0x0000000900057c02 */ /* 0x000fe40008000f00 */
[----:B---3--:R-:W-:Y:S01]  /*6530*/  MOV R7, UR7 ;  /* 0x0000000700077c02 */ /* 0x008fe20008000f00 */
[----:B------:R-:W-:Y:S01]  /*6540*/  IMAD.U32 R6, RZ, RZ, UR6 ;  /* 0x00000006ff067e24 */ /* 0x000fe2000f8e00ff */
[----:B----4-:R-:W-:Y:S01]  /*6550*/  MOV R11, UR5 ;  /* 0x00000005000b7c02 */ /* 0x010fe20008000f00 */
[----:B------:R-:W-:Y:S02]  /*6560*/  IMAD.U32 R10, RZ, RZ, UR4 ;  /* 0x00000004ff0a7e24 */ /* 0x000fe4000f8e00ff */
[----:B------:R-:W-:Y:S07]  /*6570*/  LEPC R20, `(.L_x_119) ;  /* 0x000000001014794e */ /* 0x000fee0000000000 */
[----:B--2---:R-:W-:Y:S05]  /*6580*/  CALL.ABS.NOINC R2 ;  /* 0x0000000002007343 */ /* 0x004fea0003c00000 */
.L_x_119:
[----:B------:R-:W-:Y:S05]  /*6590*/  BSYNC.RECONVERGENT B6 ;  /* 0x0000000000067941 */ /* 0x000fea0003800200 */
.L_x_118:
[----:B------:R-:W-:Y:S01]  /*65a0*/  ISETP.NE.U32.AND P4, PT, R86, RZ, PT ;  /* 0x000000ff5600720c */ /* 0x000fe20003f85070 */
[----:B------:R-:W-:Y:S01]  /*65b0*/  UISETP.NE.AND UP2, UPT, UR51, URZ, UPT ;  /* 0x000000ff3300728c */ /* 0x000fe2000bf45270 */
[----:B------:R-:W-:Y:S01]  /*65c0*/  ISETP.NE.U32.AND P2, PT, RZ, UR38, PT ;  /* 0x00000026ff007c0c */ /* 0x000fe2000bf45070 */
[----:B------:R-:W-:Y:S01]  /*65d0*/  UISETP.NE.U32.AND UP1, UPT, UR44, URZ, UPT ;  /* 0x000000ff2c00728c */ /* 0x000fe2000bf25070 */
[----:B------:R-:W-:Y:S01]  /*65e0*/  ISETP.NE.AND.EX P4, PT, R87, RZ, PT, P4 ;  /* 0x000000ff5700720c */ /* 0x000fe20003f85340 */
[----:B------:R-:W-:Y:S01]  /*65f0*/  UPLOP3.LUT UP0, UPT, UPT, UPT, UPT, 0x40, 0x4 ;  /* 0x000000000004789c */ /* 0x000fe20003f0e870 */
[----:B------:R-:W-:Y:S01]  /*6600*/  ISETP.NE.AND.EX P2, PT, RZ, UR39, PT, P2 ;  /* 0x00000027ff007c0c */ /* 0x000fe2000bf45320 */
[----:B------:R-:W-:Y:S01]  /*6610*/  UISETP.NE.AND.EX UP1, UPT, UR45, URZ, UPT, UP1 ;  /* 0x000000ff2d00728c */ /* 0x000fe2000bf25310 */
[----:B------:R-:W-:Y:S04]  /*6620*/  PLOP3.LUT P1, PT, PT, PT, UP2, 0x80, 0x8 ;  /* 0x000000000008781c */ /* 0x000fe80003f2f028 */
[----:B------:R-:W-:Y:S06]  /*6630*/  @UP2 UPLOP3.LUT UP0, UPT, UPT, UPT, UP1, 0x80, 0x8 ;  /* 0x000000000008289c */ /* 0x000fec0003f0f010 */
[----:B------:R-:W-:Y:S01]  /*6640*/  PLOP3.LUT P0, PT, PT, PT, UP0, 0x80, 0x8 ;  /* 0x000000000008781c */ /* 0x000fe20003f0f008 */
[----:B------:R-:W-:Y:S01]  /*6650*/  @!UPT UIADD3 URZ, UPT, UPT, URZ, URZ, URZ ;  /* 0x000000fffffff290 */ /* 0x000fe2000fffe0ff */
[----:B------:R-:W-:Y:S11]  /*6660*/  BRA.U !UP1, `(.L_x_121) ;  /* 0x0000000109387547 */ /* 0x000ff6000b800000 */
[----:B------:R-:W-:Y:S01]  /*6670*/  UISETP.NE.U32.AND UP0, UPT, UR38, URZ, UPT ;  /* 0x000000ff2600728c */ /* 0x000fe2000bf05070 */
[----:B------:R-:W-:Y:S02]  /*6680*/  HFMA2 R0, -RZ, RZ, 0, 5.9604644775390625e-08 ;  /* 0x00000001ff007431 */ /* 0x000fe400000001ff */
[----:B------:R-:W-:Y:S01]  /*6690*/  IMAD.MOV.U32 R92, RZ, RZ, 0x1 ;  /* 0x00000001ff5c7424 */ /* 0x000fe200078e00ff */
[----:B------:R-:W-:Y:S06]  /*66a0*/  UISETP.NE.AND.EX UP0, UPT, UR39, URZ, UPT, UP0 ;  /* 0x000000ff2700728c */ /* 0x000fec000bf05300 */
[----:B------:R-:W-:Y:S05]  /*66b0*/  PLOP3.LUT P3, PT, PT, PT, UP0, 0x80, 0x8 ;  /* 0x000000000008781c */ /* 0x000fea0003f6f008 */
[----:B------:R-:W1:Y:S01]  /*66c0*/  @UP0 LDCU.64 UR6, c[0x0][0x888] ;  /* 0x00011100ff0607ac */ /* 0x000e620008000a00 */
[----:B------:R-:W-:Y:S07]  /*66d0*/  @UP0 UIMAD UR4, UR36, UR44, URZ ;  /* 0x0000002c240402a4 */ /* 0x000fee000f8e02ff */
[----:B------:R-:W-:Y:S01]  /*66e0*/  @!P3 PRMT R92, R0, 0x7610, R92 ;  /* 0x00007610005cb816 */ /* 0x000fe2000000005c */
[----:B-1----:R-:W-:Y:S03]  /*66f0*/  @UP0 UIMAD.WIDE UR6, UR4, 0x4, UR6 ;  /* 0x00000004040608a5 */ /* 0x002fe6000f8e0206 */
[----:B------:R-:W1:Y:S03]  /*6700*/  @!UP0 LDCU UR4, c[0x0][0x880] ;  /* 0x00011000ff0487ac */ /* 0x000e660008000800 */
[----:B------:R-:W-:Y:S01]  /*6710*/  IMAD.U32 R2, RZ, RZ, UR6 ;  /* 0x00000006ff027e24 */ /* 0x000fe2000f8e00ff */
[----:B------:R-:W-:Y:S05]  /*6720*/  MOV R3, UR7 ;  /* 0x0000000700037c02 */ /* 0x000fea0008000f00 */
[----:B-----5:R2:W5:Y:S02]  /*6730*/  @P3 LDG.E R49, desc[UR46][R2.64] ;  /* 0x0000002e02313981 */ /* 0x020564000c1e1900 */
[----:B-12---:R-:W-:Y:S02]  /*6740*/  @!P3 IMAD.U32 R49, RZ, RZ, UR4 ;  /* 0x00000004ff31be24 */ /* 0x006fe4000f8e00ff */
.L_x_121:
[----:B------:R-:W-:Y:S05]  /*6750*/  @!P4 BRA `(.L_x_122) ;  /* 0x000000000020c947 */ /* 0x000fea0003800000 */
[----:B------:R-:W-:Y:S04]  /*6760*/  ISETP.NE.U32.AND P3, PT, R84, RZ, PT ;  /* 0x000000ff5400720c */ /* 0x000fe80003f65070 */
[----:B------:R-:W-:Y:S11]  /*6770*/  ISETP.NE.AND.EX P3, PT, R85, RZ, PT, P3 ;  /* 0x000000ff5500720c */ /* 0x000ff60003f65330 */
[----:B------:R-:W-:Y:S02]  /*6780*/  @!UPT UIADD3 URZ, UPT, UPT, URZ, URZ, URZ ;  /* 0x000000fffffff290 */ /* 0x000fe4000fffe0ff */
[----:B------:R-:W1:Y:S01]  /*6790*/  @P3 LDC.64 R2, c[0x0][0x8a8] ;  /* 0x00022a00ff023b82 */ /* 0x000e620000000a00 */
[----:B------:R-:W-:Y:S04]  /*67a0*/  @P3 IMAD R0, R86, UR36, RZ ;  /* 0x0000002456003c24 */ /* 0x000fe8000f8e02ff */
[----:B-1----:R-:W-:Y:S05]  /*67b0*/  @P3 IMAD.WIDE R2, R0, 0x4, R2 ;  /* 0x0000000400023825 */ /* 0x002fea00078e0202 */
[----:B-----5:R1:W5:Y:S02]  /*67c0*/  @P3 LDG.E R46, desc[UR46][R2.64] ;  /* 0x0000002e022e3981 */ /* 0x020364000c1e1900 */
[----:B-1----:R-:W2:Y:S02]  /*67d0*/  @!P3 LDC R46, c[0x0][0x8a0] ;  /* 0x00022800ff2ebb82 */ /* 0x002ea40000000800 */
.L_x_122:
[----:B-----5:R-:W-:Y:S01]  /*67e0*/  FSETP.NEU.AND P3, PT, R49, RZ, PT ;  /* 0x000000ff3100720b */ /* 0x020fe20003f6d000 */
[----:B------:R-:W-:Y:S01]  /*67f0*/  BSSY B1, `(.L_x_123) ;  /* 0x0000039000017945 */ /* 0x000fe20003800000 */
[----:B------:R-:W-:Y:S01]  /*6800*/  SEL R3, RZ, 0xffffffff, P2 ;  /* 0xffffffffff037807 */ /* 0x000fe20001000000 */
[----:B------:R-:W-:Y:S01]  /*6810*/  IMAD.MOV.U32 R61, RZ, RZ, 0x1 ;  /* 0x00000001ff3d7424 */ /* 0x000fe200078e00ff */
[----:B------:R-:W-:Y:S01]  /*6820*/  @P1 LOP3.LUT P2, RZ, R92, 0xff, RZ, 0xc0, !PT ;  /* 0x000000ff5cff1812 */ /* 0x000fe2000784c0ff */
[C---:B------:R-:W-:Y:S01]  /*6830*/  IMAD R47, R48.reuse, 0x60, R36 ;  /* 0x00000060302f7824 */ /* 0x040fe200078e0224 */
[----:B------:R-:W-:Y:S01]  /*6840*/  @P1 SEL R0, RZ, 0xffffffff, P3 ;  /* 0xffffffffff001807 */ /* 0x000fe20001800000 */
[----:B------:R-:W-:Y:S01]  /*6850*/  IMAD R110, R105, -0x10, R103 ;  /* 0xfffffff0696e7824 */ /* 0x000fe200078e0267 */
[----:B------:R-:W-:Y:S01]  /*6860*/  LOP3.LUT R101, R101, 0x1, RZ, 0x3c, !PT ;  /* 0x0000000165657812 */ /* 0x000fe200078e3cff */
[----:B------:R-:W-:Y:S01]  /*6870*/  IMAD.MOV.U32 R60, RZ, RZ, RZ ;  /* 0x000000ffff3c7224 */ /* 0x000fe200078e00ff */
[C---:B------:R-:W-:Y:S02]  /*6880*/  @P0 SEL R0, R3.reuse, R0, !P2 ;  /* 0x0000000003000207 */ /* 0x040fe40005000000 */
[----:B------:R-:W-:Y:S02]  /*6890*/  CS2R R82, SRZ ;  /* 0x0000000000527805 */ /* 0x000fe4000001ff00 */
[----:B------:R-:W-:Y:S02]  /*68a0*/  LEA R112, R48, UR48, 0x3 ;  /* 0x0000003030707c11 */ /* 0x000fe4000f8e18ff */
[----:B------:R-:W-:Y:S02]  /*68b0*/  CS2R R80, SRZ ;  /* 0x0000000000507805 */ /* 0x000fe4000001ff00 */
[----:B------:R-:W-:Y:S02]  /*68c0*/  @P1 LOP3.LUT R0, R0, 0x1, RZ, 0xc0, !PT ;  /* 0x0000000100001812 */ /* 0x000fe400078ec0ff */
[----:B------:R-:W-:Y:S02]  /*68d0*/  CS2R R74, SRZ ;  /* 0x00000000004a7805 */ /* 0x000fe4000001ff00 */
[----:B------:R-:W-:Y:S02]  /*68e0*/  PLOP3.LUT P2, PT, PT, PT, UP1, 0x80, 0x8 ;  /* 0x000000000008781c */ /* 0x000fe40003f4f018 */
[----:B------:R-:W-:Y:S02]  /*68f0*/  CS2R R72, SRZ ;  /* 0x0000000000487805 */ /* 0x000fe4000001ff00 */
[----:B------:R-:W-:Y:S02]  /*6900*/  ISETP.NE.U32.OR P5, PT, R0, 0x1, !P1 ;  /* 0x000000010000780c */ /* 0x000fe40004fa5470 */
[----:B------:R-:W-:Y:S02]  /*6910*/  CS2R R66, SRZ ;  /* 0x0000000000427805 */ /* 0x000fe4000001ff00 */
[----:B------:R-:W-:Y:S02]  /*6920*/  LOP3.LUT P4, R108, R92, 0xff, RZ, 0xc0, !PT ;  /* 0x000000ff5c6c7812 */ /* 0x000fe4000788c0ff */
[----:B------:R-:W-:Y:S02]  /*6930*/  CS2R R64, SRZ ;  /* 0x0000000000407805 */ /* 0x000fe4000001ff00 */
[----:B------:R-:W-:Y:S02]  /*6940*/  SEL R2, RZ, 0xffffffff, P3 ;  /* 0xffffffffff027807 */ /* 0x000fe40001800000 */
[----:B------:R-:W-:Y:S02]  /*6950*/  CS2R R58, SRZ ;  /* 0x00000000003a7805 */ /* 0x000fe4000001ff00 */
[----:B------:R-:W-:Y:S02]  /*6960*/  P2R R111, PR, RZ, 0x20 ;  /* 0x00000020ff6f7803 */ /* 0x000fe40000000000 */
[----:B------:R-:W-:Y:S02]  /*6970*/  CS2R R56, SRZ ;  /* 0x0000000000387805 */ /* 0x000fe4000001ff00 */
[----:B------:R-:W-:Y:S02]  /*6980*/  @P2 SEL R2, R3, R2, !P4 ;  /* 0x0000000203022207 */ /* 0x000fe40006000000 */
[----:B------:R-:W-:Y:S02]  /*6990*/  @P5 SHF.L.U32 R0, R101, 0x1f, RZ ;  /* 0x0000001f65005819 */ /* 0x000fe400000006ff */
[----:B------:R-:W-:Y:S02]  /*69a0*/  LOP3.LUT R2, R2, 0x1, RZ, 0xc0, !PT ;  /* 0x0000000102027812 */ /* 0x000fe400078ec0ff */
[----:B------:R1:W3:Y:S02]  /*69b0*/  @P5 SYNCS.PHASECHK.TRANS64.TRYWAIT P1, [UR48+0x140], R0 ;  /* 0x00014000ff0055a7 */ /* 0x0002e40008021130 */
[----:B------:R-:W-:Y:S04]  /*69c0*/  ISETP.NE.U32.AND P2, PT, R2, 0x1, PT ;  /* 0x000000010200780c */ /* 0x000fe80003f45070 */
[----:B------:R-:W-:Y:S02]  /*69d0*/  P2R R62, PR, RZ, 0x4 ;  /* 0x00000004ff3e7803 */ /* 0x000fe40000000000 */
[----:B-1----:R-:W-:Y:S04]  /*69e0*/  SHF.L.U32 R0, R100, 0x1f, RZ ;  /* 0x0000001f64007819 */ /* 0x002fe800000006ff */
[----:B------:R1:W4:Y:S01]  /*69f0*/  SYNCS.PHASECHK.TRANS64.TRYWAIT P0, [R112+URZ+0x1a0], R0 ;  /* 0x0001a000700075a7 */ /* 0x00032200080011ff */
[----:B---3--:R-:W-:Y:S01]  /*6a00*/  @P5 SEL R61, RZ, 0x1, !P1 ;  /* 0x00000001ff3d5807 */ /* 0x008fe20004800000 */
[----:B-1----:R-:W-:Y:S06]  /*6a10*/  @!P5 BRA `(.L_x_124) ;  /* 0x000000000058d947 */ /* 0x002fec0003800000 */
[----:B------:R-:W-:Y:S01]  /*6a20*/  IMAD.MOV.U32 R83, RZ, RZ, RZ ;  /* 0x000000ffff537224 */ /* 0x000fe200078e00ff */
[----:B------:R-:W-:Y:S01]  /*6a30*/  ISETP.NE.AND P1, PT, R61, RZ, PT ;  /* 0x000000ff3d00720c */ /* 0x000fe20003f25270 */
[----:B------:R-:W-:Y:S01]  /*6a40*/  BSSY B0, `(.L_x_125) ;  /* 0x000000c000007945 */ /* 0x000fe20003800000 */
[----:B------:R-:W-:Y:S02]  /*6a50*/  CS2R R58, SRZ ;  /* 0x00000000003a7805 */ /* 0x000fe4000001ff00 */
[----:B------:R-:W-:Y:S02]  /*6a60*/  CS2R R56, SRZ ;  /* 0x0000000000387805 */ /* 0x000fe4000001ff00 */
[----:B------:R-:W-:Y:S02]  /*6a70*/  CS2R R66, SRZ ;  /* 0x0000000000427805 */ /* 0x000fe4000001ff00 */
[----:B------:R-:W-:Y:S02]  /*6a80*/  CS2R R64, SRZ ;  /* 0x0000000000407805 */ /* 0x000fe4000001ff00 */
[----:B------:R-:W-:Y:S02]  /*6a90*/  CS2R R74, SRZ ;  /* 0x00000000004a7805 */ /* 0x000fe4000001ff00 */
[----:B------:R-:W-:Y:S02]  /*6aa0*/  CS2R R72, SRZ ;  /* 0x0000000000487805 */ /* 0x000fe4000001ff00 */
[----:B------:R-:W-:Y:S01]  /*6ab0*/  CS2R R80, SRZ ;  /* 0x0000000000507805 */ /* 0x000fe2000001ff00 */
[----:B------:R-:W-:Y:S06]  /*6ac0*/  @P1 BRA `(.L_x_126) ;  /* 0x00000000000c1947 */ /* 0x000fec0003800000 */
[----:B------:R-:W-:Y:S04]  /*6ad0*/  SHF.L.U32 R3, R101, 0x1f, RZ ;  /* 0x0000001f65037819 */ /* 0x000fe800000006ff */
[----:B------:R-:W1:Y:S02]  /*6ae0*/  SYNCS.PHASECHK.TRANS64.TRYWAIT P1, [UR48+0x140], R3 ;  /* 0x00014003ff0075a7 */ /* 0x000e640008021130 */
[----:B-1----:R-:W-:Y:S05]  /*6af0*/  @!P1 BRA `(.L_x_127) ;  /* 0x0000003800349947 */ /* 0x002fea0003800000 */
.L_x_126:
[----:B------:R-:W-:Y:S05]  /*6b00*/  BSYNC B0 ;  /* 0x0000000000007941 */ /* 0x000fea0003800000 */
.L_x_125:
[----:B------:R-:W-:Y:S01]  /*6b10*/  ISETP.NE.AND P1, PT, R62, RZ, PT ;  /* 0x000000ff3e00720c */ /* 0x000fe20003f25270 */
[----:B------:R-:W-:Y:S11]  /*6b20*/  HFMA2 R60, -RZ, RZ, 0, 5.9604644775390625e-08 ;  /* 0x00000001ff3c7431 */ /* 0x000ff600000001ff */
[----:B------:R-:W-:Y:S01]  /*6b30*/  @!UPT UIADD3 URZ, UPT, UPT, URZ, URZ, URZ ;  /* 0x000000fffffff290 */ /* 0x000fe2000fffe0ff */
[----:B------:R3:W1:Y:S04]  /*6b40*/  @P1 LDS.128 R56, [R104] ;  /* 0x0000000068381984 */ /* 0x0006680000000c00 */
[----:B------:R3:W1:Y:S04]  /*6b50*/  @P1 LDS.128 R64, [R103+0x10] ;  /* 0x0000100067401984 */ /* 0x0006680000000c00 */
[----:B------:R3:W1:Y:S04]  /*6b60*/  @P1 LDS.128 R72, [R102+0x20] ;  /* 0x0000200066481984 */ /* 0x0006680000000c00 */
[----:B------:R3:W1:Y:S02]  /*6b70*/  @P1 LDS.128 R80, [R110+0x30] ;  /* 0x000030006e501984 */ /* 0x0006640000000c00 */
.L_x_124:
[----:B------:R-:W-:Y:S05]  /*6b80*/  BSYNC B1 ;  /* 0x0000000000017941 */ /* 0x000fea0003800000 */
.L_x_123:
[----:B-1----:R-:W-:Y:S04]  /*6b90*/  SHF.R.U32.HI R2, RZ, 0x15, R47 ;  /* 0x00000015ff027819 */ /* 0x002fe8000001162f */
[----:B------:R-:W-:Y:S01]  /*6ba0*/  LOP3.LUT P1, RZ, R2, 0x3, R96, 0x48, !PT ;  /* 0x0000000302ff7812 */ /* 0x000fe20007824860 */
[----:B------:R-:W-:Y:S01]  /*6bb0*/  @!UPT UIADD3 URZ, UPT, UPT, URZ, URZ, URZ ;  /* 0x000000fffffff290 */ /* 0x000fe2000fffe0ff */
[----:B----4-:R-:W-:Y:S11]  /*6bc0*/  @P0 BRA `(.L_x_128) ;  /* 0x0000000000080947 */ /* 0x010ff60003800000 */
[----:B------:R-:W1:Y:S02]  /*6bd0*/  SYNCS.PHASECHK.TRANS64.TRYWAIT P0, [R112+URZ+0x1a0], R0 ;  /* 0x0001a000700075a7 */ /* 0x000e6400080011ff */
[----:B-1----:R-:W-:Y:S05]  /*6be0*/  @!P0 BRA `(.L_x_129) ;  /* 0x0000003800108947 */ /* 0x002fea0003800000 */
.L_x_128:
[----:B------:R-:W-:Y:S05]  /*6bf0*/  @!P1 BRA `(.L_x_130) ;  /* 0x0000000000409947 */ /* 0x000fea0003800000 */
[----:B------:R-:W4:Y:S01]  /*6c00*/  LDCU.64 UR8, c[0x4][0x70] ;  /* 0x01000e00ff0877ac */ /* 0x000f220008000a00 */
[----:B------:R-:W-:Y:S01]  /*6c10*/  MOV R3, 0x0 ;  /* 0x0000000000037802 */ /* 0x000fe20000000f00 */
[----:B------:R-:W-:Y:S02]  /*6c20*/  HFMA2 R12, -RZ, RZ, 0, 5.9604644775390625e-08 ;  /* 0x00000001ff0c7431 */ /* 0x000fe400000001ff */
[----:B------:R-:W-:Y:S02]  /*6c30*/  IMAD.MOV.U32 R8, RZ, RZ, 0x192 ;  /* 0x00000192ff087424 */ /* 0x000fe400078e00ff */
[----:B------:R-:W-:Y:S01]  /*6c40*/  IMAD.MOV.U32 R13, RZ, RZ, RZ ;  /* 0x000000ffff0d7224 */ /* 0x000fe200078e00ff */
[----:B------:R-:W5:Y:S01]  /*6c50*/  LDCU.64 UR6, c[0x4][0x78] ;  /* 0x01000f00ff0677ac */ /* 0x000f620008000a00 */
[----:B------:R-:W1:Y:S01]  /*6c60*/  LDC.64 R2, c[0x4][R3] ;  /* 0x0100000003027b82 */ /* 0x000e620000000a00 */
[----:B------:R-:W2:Y:S01]  /*6c70*/  LDCU.64 UR4, c[0x4][0x10] ;  /* 0x01000200ff0477ac */ /* 0x000ea20008000a00 */
[----:B----4-:R-:W-:Y:S01]  /*6c80*/  MOV R5, UR9 ;  /* 0x0000000900057c02 */ /* 0x010fe20008000f00 */
[----:B------:R-:W-:Y:S01]  /*6c90*/  IMAD.U32 R4, RZ, RZ, UR8 ;  /* 0x00000008ff047e24 */ /* 0x000fe2000f8e00ff */
[----:B-----5:R-:W-:Y:S01]  /*6ca0*/  MOV R7, UR7 ;  /* 0x0000000700077c02 */ /* 0x020fe20008000f00 */
[----:B------:R-:W-:Y:S01]  /*6cb0*/  IMAD.U32 R6, RZ, RZ, UR6 ;  /* 0x00000006ff067e24 */ /* 0x000fe2000f8e00ff */
[----:B--2---:R-:W-:Y:S01]  /*6cc0*/  MOV R11, UR5 ;  /* 0x00000005000b7c02 */ /* 0x004fe20008000f00 */
[----:B------:R-:W-:Y:S02]  /*6cd0*/  IMAD.U32 R10, RZ, RZ, UR4 ;  /* 0x00000004ff0a7e24 */ /* 0x000fe4000f8e00ff */
[----:B------:R-:W-:Y:S07]  /*6ce0*/  LEPC R20, `(.L_x_130) ;  /* 0x000000001014794e */ /* 0x000fee0000000000 */
[----:B-1-3--:R-:W-:Y:S05]  /*6cf0*/  CALL.ABS.NOINC R2 ;  /* 0x0000000002007343 */ /* 0x00afea0003c00000 */
.L_x_130:
[C---:B------:R-:W-:Y:S01]  /*6d00*/  SHF.L.U32 R50, R56.reuse, 0x10, RZ ;  /* 0x0000001038327819 */ /* 0x040fe200000006ff */
[----:B------:R-:W-:Y:S05]  /*6d10*/  WARPSYNC.ALL ;  /* 0x0000000000007948 */ /* 0x000fea0003800000 */
[----:B------:R-:W-:Y:S01]  /*6d20*/  R2UR UR4, R47 ;  /* 0x000000002f0472ca */ /* 0x000fe200000e0000 */
[----:B------:R-:W-:Y:S01]  /*6d30*/  BSSY.RECONVERGENT B0, `(.L_x_131) ;  /* 0x000008c000007945 */ /* 0x000fe20003800200 */
[----:B------:R-:W-:Y:S02]  /*6d40*/  LOP3.LUT R51, R56, 0xffff0000, RZ, 0xc0, !PT ;  /* 0xffff000038337812 */ /* 0x000fe400078ec0ff */
[----:B------:R-:W-:Y:S02]  /*6d50*/  SHF.L.U32 R52, R57, 0x10, RZ ;  /* 0x0000001039347819 */ /* 0x000fe400000006ff */
[----:B------:R-:W-:Y:S07]  /*6d60*/  ISETP.NE.AND P0, PT, R106, RZ, PT ;  /* 0x000000ff6a00720c */ /* 0x000fee0003f05270 */
[----:B------:R-:W1:Y:S02]  /*6d70*/  LDTM.x32 R4, tmem[UR4] ;  /* 0x00000004000479ee */ /* 0x000e6400082c0000 */
[C---:B-12---:R-:W-:Y:S01]  /*6d80*/  FMUL R0, R46.reuse, R4 ;  /* 0x000000042e007220 */ /* 0x046fe20000400000 */
[C---:B------:R-:W-:Y:S01]  /*6d90*/  FMUL R2, R46.reuse, R5 ;  /* 0x000000052e027220 */ /* 0x040fe20000400000 */
[C---:B------:R-:W-:Y:S01]  /*6da0*/  FMUL R4, R46.reuse, R8 ;  /* 0x000000082e047220 */ /* 0x040fe20000400000 */
[C---:B------:R-:W-:Y:S01]  /*6db0*/  FMUL R3, R46.reuse, R6 ;  /* 0x000000062e037220 */ /* 0x040fe20000400000 */
[C---:B------:R-:W-:Y:S01]  /*6dc0*/  FMUL R5, R46.reuse, R9 ;  /* 0x000000092e057220 */ /* 0x040fe20000400000 */
[C---:B------:R-:W-:Y:S01]  /*6dd0*/  FMUL R8, R46.reuse, R12 ;  /* 0x0000000c2e087220 */ /* 0x040fe20000400000 */
[C---:B------:R-:W-:Y:S01]  /*6de0*/  FMUL R6, R46.reuse, R10 ;  /* 0x0000000a2e067220 */ /* 0x040fe20000400000 */
[C---:B------:R-:W-:Y:S01]  /*6df0*/  FMUL R9, R46.reuse, R13 ;  /* 0x0000000d2e097220 */ /* 0x040fe20000400000 */
[C---:B------:R-:W-:Y:S01]  /*6e00*/  FMUL R12, R46.reuse, R16 ;  /* 0x000000102e0c7220 */ /* 0x040fe20000400000 */
[C---:B------:R-:W-:Y:S01]  /*6e10*/  FFMA R0, R49.reuse, R50, R0 ;  /* 0x0000003231007223 */ /* 0x040fe20000000000 */
[C---:B------:R-:W-:Y:S01]  /*6e20*/  FMUL R10, R46.reuse, R14 ;  /* 0x0000000e2e0a7220 */ /* 0x040fe20000400000 */
[C---:B------:R-:W-:Y:S01]  /*6e30*/  FMUL R13, R46.reuse, R17 ;  /* 0x000000112e0d7220 */ /* 0x040fe20000400000 */
[C---:B------:R-:W-:Y:S01]  /*6e40*/  FMUL R16, R46.reuse, R20 ;  /* 0x000000142e107220 */ /* 0x040fe20000400000 */
[----:B------:R-:W-:Y:S01]  /*6e50*/  FFMA R2, R49, R51, R2 ;  /* 0x0000003331027223 */ /* 0x000fe20000000002 */
        /* <DEDUP_REMOVED lines=9> */
[----:B------:R-:W-:Y:S01]  /*6ef0*/  LOP3.LUT R32, R57, 0xffff0000, RZ, 0xc0, !PT ;  /* 0xffff000039207812 */ /* 0x000fe200078ec0ff */
[C---:B------:R-:W-:Y:S01]  /*6f00*/  FMUL R26, R46.reuse, R30 ;  /* 0x0000001e2e1a7220 */ /* 0x040fe20000400000 */
[----:B------:R-:W-:Y:S01]  /*6f10*/  FMUL R29, R46, R33 ;  /* 0x000000212e1d7220 */ /* 0x000fe20000400000 */
[----:B------:R-:W-:Y:S01]  /*6f20*/  SHF.L.U32 R33, R58, 0x10, RZ ;  /* 0x000000103a217819 */ /* 0x000fe200000006ff */
[----:B------:R-:W-:Y:S01]  /*6f30*/  FFMA R3, R49, R52, R3 ;  /* 0x0000003431037223 */ /* 0x000fe20000000003 */
[----:B------:R-:W-:Y:S01]  /*6f40*/  F2FP.BF16.F32.PACK_AB R52, R2, R0 ;  /* 0x000000000234723e */ /* 0x000fe200000010ff */
[C---:B------:R-:W-:Y:S01]  /*6f50*/  FMUL R7, R46.reuse, R7 ;  /* 0x000000072e077220 */ /* 0x040fe20000400000 */
[----:B------:R-:W-:Y:S01]  /*6f60*/  SHF.L.U32 R0, R59, 0x10, RZ ;  /* 0x000000103b007819 */ /* 0x000fe200000006ff */
[----:B------:R-:W-:Y:S01]  /*6f70*/  FMUL R30, R46, R34 ;  /* 0x000000222e1e7220 */ /* 0x000fe20000400000 */
[----:B------:R-:W-:Y:S01]  /*6f80*/  LOP3.LUT R34, R58, 0xffff0000, RZ, 0xc0, !PT ;  /* 0xffff00003a227812 */ /* 0x000fe200078ec0ff */
[----:B------:R-:W-:Y:S01]  /*6f90*/  FFMA R7, R49, R32, R7 ;  /* 0x0000002031077223 */ /* 0x000fe20000000007 */
[----:B------:R-:W-:Y:S01]  /*6fa0*/  LOP3.LUT R2, R59, 0xffff0000, RZ, 0xc0, !PT ;  /* 0xffff00003b027812 */ /* 0x000fe200078ec0ff */
[C---:B------:R-:W-:Y:S01]  /*6fb0*/  FFMA R4, R49.reuse, R33, R4 ;  /* 0x0000002131047223 */ /* 0x040fe20000000004 */
[----:B------:R-:W-:Y:S01]  /*6fc0*/  FMUL R11, R46, R11 ;  /* 0x0000000b2e0b7220 */ /* 0x000fe20000400000 */
[----:B------:R-:W-:Y:S01]  /*6fd0*/  FFMA R5, R49, R34, R5 ;  /* 0x0000002231057223 */ /* 0x000fe20000000005 */
[----:B------:R-:W-:Y:S01]  /*6fe0*/  F2FP.BF16.F32.PACK_AB R53, R7, R3 ;  /* 0x000000030735723e */ /* 0x000fe200000010ff */
[C---:B------:R-:W-:Y:S01]  /*6ff0*/  FFMA R6, R49.reuse, R0, R6 ;  /* 0x0000000031067223 */ /* 0x040fe20000000006 */
[C---:B------:R-:W-:Y:S01]  /*7000*/  SHF.L.U32 R0, R64.reuse, 0x10, RZ ;  /* 0x0000001040007819 */ /* 0x040fe200000006ff */
[----:B------:R-:W-:Y:S01]  /*7010*/  FFMA R11, R49, R2, R11 ;  /* 0x00000002310b7223 */ /* 0x000fe2000000000b */
[----:B------:R-:W-:Y:S01]  /*7020*/  LOP3.LUT R2, R64, 0xffff0000, RZ, 0xc0, !PT ;  /* 0xffff000040027812 */ /* 0x000fe200078ec0ff */
[----:B------:R-:W-:Y:S01]  /*7030*/  FMUL R15, R46, R15 ;  /* 0x0000000f2e0f7220 */ /* 0x000fe20000400000 */
[----:B------:R-:W-:Y:S01]  /*7040*/  SHF.L.U32 R3, R65, 0x10, RZ ;  /* 0x0000001041037819 */ /* 0x000fe200000006ff */
[----:B------:R-:W-:Y:S01]  /*7050*/  FFMA R8, R49, R0, R8 ;  /* 0x0000000031087223 */ /* 0x000fe20000000008 */
[----:B------:R-:W-:Y:S01]  /*7060*/  LOP3.LUT R0, R65, 0xffff0000, RZ, 0xc0, !PT ;  /* 0xffff000041007812 */ /* 0x000fe200078ec0ff */
[C---:B------:R-:W-:Y:S01]  /*7070*/  FFMA R9, R49.reuse, R2, R9 ;  /* 0x0000000231097223 */ /* 0x040fe20000000009 */
[C---:B------:R-:W-:Y:S01]  /*7080*/  SHF.L.U32 R2, R66.reuse, 0x10, RZ ;  /* 0x0000001042027819 */ /* 0x040fe200000006ff */
[----:B------:R-:W-:Y:S01]  /*7090*/  FFMA R10, R49, R3, R10 ;  /* 0x00000003310a7223 */ /* 0x000fe2000000000a */
[----:B------:R-:W-:Y:S01]  /*70a0*/  SHF.L.U32 R3, R67, 0x10, RZ ;  /* 0x0000001043037819 */ /* 0x000fe200000006ff */
[C---:B------:R-:W-:Y:S01]  /*70b0*/  FFMA R15, R49.reuse, R0, R15 ;  /* 0x00000000310f7223 */ /* 0x040fe2000000000f */
[----:B------:R-:W-:Y:S01]  /*70c0*/  LOP3.LUT R0, R66, 0xffff0000, RZ, 0xc0, !PT ;  /* 0xffff000042007812 */ /* 0x000fe200078ec0ff */
[----:B------:R-:W-:Y:S01]  /*70d0*/  FFMA R12, R49, R2, R12 ;  /* 0x00000002310c7223 */ /* 0x000fe2000000000c */
[----:B------:R-:W-:Y:S01]  /*70e0*/  SHF.L.U32 R2, R72, 0x10, RZ ;  /* 0x0000001048027819 */ /* 0x000fe200000006ff */
[----:B------:R-:W-:Y:S01]  /*70f0*/  FMUL R19, R46, R19 ;  /* 0x000000132e137220 */ /* 0x000fe20000400000 */
[----:B------:R-:W-:Y:S01]  /*7100*/  F2FP.BF16.F32.PACK_AB R54, R5, R4 ;  /* 0x000000040536723e */ /* 0x000fe200000010ff */
[----:B------:R-:W-:Y:S01]  /*7110*/  FFMA R13, R49, R0, R13 ;  /* 0x00000000310d7223 */ /* 0x000fe2000000000d */
[----:B------:R-:W-:Y:S01]  /*7120*/  LOP3.LUT R0, R67, 0xffff0000, RZ, 0xc0, !PT ;  /* 0xffff000043007812 */ /* 0x000fe200078ec0ff */
[----:B------:R-:W-:Y:S01]  /*7130*/  FFMA R14, R49, R3, R14 ;  /* 0x00000003310e7223 */ /* 0x000fe2000000000e */
[----:B------:R-:W-:Y:S01]  /*7140*/  LOP3.LUT R3, R72, 0xffff0000, RZ, 0xc0, !PT ;  /* 0xffff000048037812 */ /* 0x000fe200078ec0ff */
[----:B------:R-:W-:Y:S01]  /*7150*/  FMUL R23, R46, R23 ;  /* 0x000000172e177220 */ /* 0x000fe20000400000 */
[----:B------:R-:W-:Y:S01]  /*7160*/  F2FP.BF16.F32.PACK_AB R55, R11, R6 ;  /* 0x000000060b37723e */ /* 0x000fe200000010ff */
[----:B------:R-:W-:Y:S01]  /*7170*/  FFMA R19, R49, R0, R19 ;  /* 0x0000000031137223 */ /* 0x000fe20000000013 */
[----:B------:R-:W-:Y:S01]  /*7180*/  SHF.L.U32 R0, R73, 0x10, RZ ;  /* 0x0000001049007819 */ /* 0x000fe200000006ff */
[----:B------:R-:W-:Y:S01]  /*7190*/  FFMA R16, R49, R2, R16 ;  /* 0x0000000231107223 */ /* 0x000fe20000000010 */
[----:B------:R-:W-:Y:S01]  /*71a0*/  LOP3.LUT R2, R73, 0xffff0000, RZ, 0xc0, !PT ;  /* 0xffff000049027812 */ /* 0x000fe200078ec0ff */
[----:B------:R-:W-:Y:S01]  /*71b0*/  FFMA R17, R49, R3, R17 ;  /* 0x0000000331117223 */ /* 0x000fe20000000011 */
[----:B------:R-:W-:Y:S01]  /*71c0*/  SHF.L.U32 R3, R75, 0x10, RZ ;  /* 0x000000104b037819 */ /* 0x000fe200000006ff */
[----:B------:R-:W-:Y:S01]  /*71d0*/  FFMA R18, R49, R0, R18 ;  /* 0x0000000031127223 */ /* 0x000fe20000000012 */
[C---:B------:R-:W-:Y:S01]  /*71e0*/  SHF.L.U32 R0, R74.reuse, 0x10, RZ ;  /* 0x000000104a007819 */ /* 0x040fe200000006ff */
[----:B------:R1:W-:Y:S01]  /*71f0*/  STS.128 [R104], R52 ;  /* 0x0000003468007388 */ /* 0x0003e20000000c00 */
[----:B------:R-:W-:Y:S01]  /*7200*/  F2FP.BF16.F32.PACK_AB R8, R9, R8 ;  /* 0x000000080908723e */ /* 0x000fe200000010ff */
[C---:B------:R-:W-:Y:S01]  /*7210*/  FFMA R23, R49.reuse, R2, R23 ;  /* 0x0000000231177223 */ /* 0x040fe20000000017 */
[----:B------:R-:W-:Y:S01]  /*7220*/  LOP3.LUT R2, R74, 0xffff0000, RZ, 0xc0, !PT ;  /* 0xffff00004a027812 */ /* 0x000fe200078ec0ff */
[----:B------:R-:W-:Y:S01]  /*7230*/  FFMA R20, R49, R0, R20 ;  /* 0x0000000031147223 */ /* 0x000fe20000000014 */
[----:B------:R-:W-:Y:S01]  /*7240*/  LOP3.LUT R0, R75, 0xffff0000, RZ, 0xc0, !PT ;  /* 0xffff00004b007812 */ /* 0x000fe200078ec0ff */
[----:B------:R-:W-:Y:S01]  /*7250*/  FMUL R27, R46, R27 ;  /* 0x0000001b2e1b7220 */ /* 0x000fe20000400000 */
[----:B------:R-:W-:Y:S01]  /*7260*/  F2FP.BF16.F32.PACK_AB R9, R15, R10 ;  /* 0x0000000a0f09723e */ /* 0x000fe200000010ff */
[C---:B------:R-:W-:Y:S01]  /*7270*/  FFMA R21, R49.reuse, R2, R21 ;  /* 0x0000000231157223 */ /* 0x040fe20000000015 */
[C---:B------:R-:W-:Y:S01]  /*7280*/  FFMA R22, R49.reuse, R3, R22 ;  /* 0x0000000331167223 */ /* 0x040fe20000000016 */
[----:B------:R-:W-:Y:S01]  /*7290*/  FFMA R27, R49, R0, R27 ;  /* 0x00000000311b7223 */ /* 0x000fe2000000001b */
[----:B------:R-:W-:Y:S01]  /*72a0*/  SHF.L.U32 R2, R80, 0x10, RZ ;  /* 0x0000001050027819 */ /* 0x000fe200000006ff */
[----:B------:R-:W-:Y:S01]  /*72b0*/  FMUL R31, R46, R31 ;  /* 0x0000001f2e1f7220 */ /* 0x000fe20000400000 */
[----:B------:R-:W-:Y:S01]  /*72c0*/  LOP3.LUT R0, R80, 0xffff0000, RZ, 0xc0, !PT ;  /* 0xffff000050007812 */ /* 0x000fe200078ec0ff */
[----:B------:R-:W-:Y:S01]  /*72d0*/  FMUL R35, R46, R35 ;  /* 0x000000232e237220 */ /* 0x000fe20000400000 */
[----:B------:R-:W-:Y:S01]  /*72e0*/  SHF.L.U32 R3, R81, 0x10, RZ ;  /* 0x0000001051037819 */ /* 0x000fe200000006ff */
[----:B------:R-:W-:Y:S01]  /*72f0*/  FFMA R24, R49, R2, R24 ;  /* 0x0000000231187223 */ /* 0x000fe20000000018 */
[----:B------:R-:W-:Y:S01]  /*7300*/  F2FP.BF16.F32.PACK_AB R10, R13, R12 ;  /* 0x0000000c0d0a723e */ /* 0x000fe200000010ff */
[----:B------:R-:W-:Y:S01]  /*7310*/  FFMA R25, R49, R0, R25 ;  /* 0x0000000031197223 */ /* 0x000fe20000000019 */
[----:B------:R-:W-:Y:S01]  /*7320*/  F2FP.BF16.F32.PACK_AB R11, R19, R14 ;  /* 0x0000000e130b723e */ /* 0x000fe200000010ff */
[----:B------:R-:W-:Y:S01]  /*7330*/  FFMA R26, R49, R3, R26 ;  /* 0x00000003311a7223 */ /* 0x000fe2000000001a */
[----:B------:R-:W-:Y:S02]  /*7340*/  LOP3.LUT R0, R81, 0xffff0000, RZ, 0xc0, !PT ;  /* 0xffff000051007812 */ /* 0x000fe400078ec0ff */
[C---:B------:R-:W-:Y:S01]  /*7350*/  SHF.L.U32 R2, R82.reuse, 0x10, RZ ;  /* 0x0000001052027819 */ /* 0x040fe200000006ff */
[----:B------:R1:W-:Y:S01]  /*7360*/  STS.128 [R103+0x10], R8 ;  /* 0x0000100867007388 */ /* 0x0003e20000000c00 */
[----:B------:R-:W-:Y:S01]  /*7370*/  LOP3.LUT R3, R82, 0xffff0000, RZ, 0xc0, !PT ;  /* 0xffff000052037812 */ /* 0x000fe200078ec0ff */
[----:B------:R-:W-:Y:S01]  /*7380*/  FFMA R31, R49, R0, R31 ;  /* 0x00000000311f7223 */ /* 0x000fe2000000001f */
[----:B------:R-:W-:Y:S01]  /*7390*/  SHF.L.U32 R4, R83, 0x10, RZ ;  /* 0x0000001053047819 */ /* 0x000fe200000006ff */
[----:B------:R-:W-:Y:S01]  /*73a0*/  FFMA R28, R49, R2, R28 ;  /* 0x00000002311c7223 */ /* 0x000fe2000000001c */
[----:B------:R-:W-:Y:S01]  /*73b0*/  F2FP.BF16.F32.PACK_AB R16, R17, R16 ;  /* 0x000000101110723e */ /* 0x000fe200000010ff */
[----:B------:R-:W-:Y:S01]  /*73c0*/  FFMA R29, R49, R3, R29 ;  /* 0x00000003311d7223 */ /* 0x000fe2000000001d */
[----:B------:R-:W-:Y:S01]  /*73d0*/  LOP3.LUT R5, R83, 0xffff0000, RZ, 0xc0, !PT ;  /* 0xffff000053057812 */ /* 0x000fe200078ec0ff */
[----:B------:R-:W-:Y:S01]  /*73e0*/  FFMA R30, R49, R4, R30 ;  /* 0x00000004311e7223 */ /* 0x000fe2000000001e */
[----:B------:R-:W-:Y:S02]  /*73f0*/  F2FP.BF16.F32.PACK_AB R17, R23, R18 ;  /* 0x000000121711723e */ /* 0x000fe400000010ff */
[----:B------:R-:W-:Y:S01]  /*7400*/  F2FP.BF16.F32.PACK_AB R18, R21, R20 ;  /* 0x000000141512723e */ /* 0x000fe200000010ff */
[----:B------:R-:W-:Y:S01]  /*7410*/  FFMA R35, R49, R5, R35 ;  /* 0x0000000531237223 */ /* 0x000fe20000000023 */
[----:B------:R-:W-:Y:S02]  /*7420*/  F2FP.BF16.F32.PACK_AB R19, R27, R22 ;  /* 0x000000161b13723e */ /* 0x000fe400000010ff */
[----:B------:R-:W-:Y:S02]  /*7430*/  F2FP.BF16.F32.PACK_AB R24, R25, R24 ;  /* 0x000000181918723e */ /* 0x000fe400000010ff */
[----:B------:R-:W-:Y:S01]  /*7440*/  F2FP.BF16.F32.PACK_AB R25, R31, R26 ;  /* 0x0000001a1f19723e */ /* 0x000fe200000010ff */
[----:B------:R1:W-:Y:S01]  /*7450*/  STS.128 [R102+0x20], R16 ;  /* 0x0000201066007388 */ /* 0x0003e20000000c00 */
[----:B------:R-:W-:Y:S02]  /*7460*/  F2FP.BF16.F32.PACK_AB R26, R29, R28 ;  /* 0x0000001c1d1a723e */ /* 0x000fe400000010ff */
[----:B------:R-:W-:Y:S05]  /*7470*/  F2FP.BF16.F32.PACK_AB R27, R35, R30 ;  /* 0x0000001e231b723e */ /* 0x000fea00000010ff */
[----:B------:R1:W-:Y:S01]  /*7480*/  STS.128 [R110+0x30], R24 ;  /* 0x000030186e007388 */ /* 0x0003e20000000c00 */
[----:B------:R-:W-:Y:S01]  /*7490*/  @!PT LDS RZ, [RZ] ;  /* 0x00000000fffff984 */ /* 0x000fe20000000800 */
[----:B------:R-:W-:Y:S01]  /*74a0*/  @!PT LDS RZ, [RZ] ;  /* 0x00000000fffff984 */ /* 0x000fe20000000800 */
[----:B------:R-:W-:Y:S01]  /*74b0*/  @!PT LDS RZ, [RZ] ;  /* 0x00000000fffff984 */ /* 0x000fe20000000800 */
[----:B------:R-:W-:Y:S01]  /*74c0*/  @!PT LDS RZ, [RZ] ;  /* 0x00000000fffff984 */ /* 0x000fe20000000800 */
[----:B------:R2:W-:Y:S07]  /*74d0*/  MEMBAR.ALL.CTA ;  /* 0x0000000000007992 */ /* 0x0005ee0000008000 */
[----:B--2---:R-:W2:Y:S02]  /*74e0*/  FENCE.VIEW.ASYNC.S ;  /* 0x00000000000073c6 */ /* 0x004ea40000000000 */
[----:B--2---:R-:W-:Y:S06]  /*74f0*/  BAR.SYNC.DEFER_BLOCKING 0x1, 0x80 ;  /* 0x0042000000007b1d */ /* 0x004fec0000010000 */
[----:B------:R-:W-:Y:S05]  /*7500*/  @P0 BRA `(.L_x_132) ;  /* 0x0000000000380947 */ /* 0x000fea0003800000 */
[----:B------:R-:W-:Y:S02]  /*7510*/  UIADD3 UR4, UPT, UPT, UR48, 0x400, URZ ;  /* 0x0000040030047890 */ /* 0x000fe4000fffe0ff */
[----:B------:R-:W-:Y:S01]  /*7520*/  UIADD3 UR8, UP0, UPT, UR52, 0x680, URZ ;  /* 0x0000068034087890 */ /* 0x000fe2000ff1e0ff */
[----:B------:R-:W-:Y:S01]  /*7530*/  UMOV UR43, UR36 ;  /* 0x00000024002b7c82 */ /* 0x000fe20008000000 */
[----:B------:R-:W-:Y:S02]  /*7540*/  UIADD3 UR5, UPT, UPT, UR41, 0x60, URZ ;  /* 0x0000006029057890 */ /* 0x000fe4000fffe0ff */
[----:B------:R-:W-:Y:S01]  /*7550*/  MOV R97, UR4 ;  /* 0x0000000400617c02 */ /* 0x000fe20008000f00 */
[----:B------:R-:W-:Y:S02]  /*7560*/  UIADD3.X UR9, UPT, UPT, URZ, UR53, URZ, UP0, !UPT ;  /* 0x00000035ff097290 */ /* 0x000fe400087fe4ff */
[----:B------:R-:W-:Y:S01]  /*7570*/  UIADD3 UR4, UPT, UPT, UR48, 0x1400, URZ ;  /* 0x0000140030047890 */ /* 0x000fe2000fffe0ff */
[----:B------:R-:W-:Y:S01]  /*7580*/  R2UR UR40, R97 ;  /* 0x00000000612872ca */ /* 0x000fe200000e0000 */
[----:B------:R-:W-:Y:S01]  /*7590*/  UMOV UR6, UR42 ;  /* 0x0000002a00067c82 */ /* 0x000fe20008000000 */
[----:B------:R-:W-:Y:S11]  /*75a0*/  UMOV UR7, UR36 ;  /* 0x0000002400077c82 */ /* 0x000ff60008000000 */
[----:B------:R2:W-:Y:S01]  /*75b0*/  UTMASTG.3D [UR40], [UR8] ;  /* 0x00000028080073b5 */ /* 0x0005e20008010000 */
[----:B------:R2:W-:Y:S01]  /*75c0*/  UTMASTG.3D [UR4], [UR8] ;  /* 0x00000004080073b5 */ /* 0x0005e20008010000 */
[----:B------:R0:W-:Y:S01]  /*75d0*/  UTMACMDFLUSH ;  /* 0x00000000000079b7 */ /* 0x0001e20000000000 */
[----:B--2---:R-:W-:Y:S04]  /*75e0*/  DEPBAR.LE SB0, 0x1 ;  /* 0x000080400000791a */ /* 0x004fe80000000000 */
.L_x_132:
[----:B------:R-:W-:Y:S05]  /*75f0*/  BSYNC.RECONVERGENT B0 ;  /* 0x0000000000007941 */ /* 0x000fea0003800200 */
.L_x_131:
[----:B------:R-:W-:Y:S01]  /*7600*/  BAR.SYNC.DEFER_BLOCKING 0x1, 0x80 ;  /* 0x0042000000007b1d */ /* 0x000fe20000010000 */
[----:B------:R-:W-:Y:S01]  /*7610*/  ISETP.NE.AND P1, PT, R111, RZ, PT ;  /* 0x000000ff6f00720c */ /* 0x000fe20003f25270 */
[----:B------:R-:W-:Y:S01]  /*7620*/  UIADD3 UR4, UPT, UPT, UR50, -0x1, URZ ;  /* 0xffffffff32047890 */ /* 0x000fe2000fffe0ff */
[----:B------:R-:W-:Y:S03]  /*7630*/  LEA R2, R60, UR48, 0x3 ;  /* 0x000000303c027c11 */ /* 0x000fe6000f8e18ff */
[----:B------:R-:W-:Y:S08]  /*7640*/  UISETP.GT.U32.AND UP0, UPT, UR4, -0x3, UPT ;  /* 0xfffffffd0400788c */ /* 0x000ff0000bf04070 */
[----:B------:R-:W-:Y:S01]  /*7650*/  @P1 SHF.L.U32 R3, R101, 0x1f, RZ ;  /* 0x0000001f65031819 */ /* 0x000fe200000006ff */
[----:B------:R-:W-:Y:S06]  /*7660*/  BRA.U UP0, `(.L_x_133) ;  /* 0x0000000100247547 */ /* 0x000fec000b800000 */
[----:B------:R-:W-:Y:S01]  /*7670*/  IMAD.U32 R4, RZ, RZ, UR49 ;  /* 0x00000031ff047e24 */ /* 0x000fe2000f8e00ff */
[----:B------:R-:W-:Y:S01]  /*7680*/  MOV R0, UR37 ;  /* 0x0000002500007c02 */ /* 0x000fe20008000f00 */
[----:B------:R-:W-:Y:S03]  /*7690*/  UIADD3 UR49, UPT, UPT, UR49, 0x1, URZ ;  /* 0x0000000131317890 */ /* 0x000fe6000fffe0ff */
[----:B------:R-:W-:Y:S01]  /*76a0*/  @P1 LEA R4, R4, UR48, 0x3 ;  /* 0x0000003004041c11 */ /* 0x000fe2000f8e18ff */
[----:B------:R-:W-:Y:S04]  /*76b0*/  UISETP.NE.AND UP0, UPT, UR49, 0x3, UPT ;  /* 0x000000033100788c */ /* 0x000fe8000bf05270 */
[----:B------:R-:W-:Y:S01]  /*76c0*/  @P1 VIADD R4, R4, 0x158 ;  /* 0x0000015804041836 */ /* 0x000fe20000000000 */
[----:B------:R-:W-:Y:S04]  /*76d0*/  USEL UR49, UR49, URZ, UP0 ;  /* 0x000000ff31317287 */ /* 0x000fe80008000000 */
[----:B------:R-:W-:Y:S04]  /*76e0*/  @P1 PRMT R0, R0, 0x654, R4 ;  /* 0x0000065400001816 */ /* 0x000fe80000000004 */
[----:B------:R2:W-:Y:S04]  /*76f0*/  @P1 SYNCS.ARRIVE.TRANS64.RED.A1T0 RZ, [R0+URZ], RZ ;  /* 0x000000ff00ff19a7 */ /* 0x0005e800081004ff */
.L_x_133:
[----:B------:R-:W4:Y:S01]  /*7700*/  @P1 SYNCS.PHASECHK.TRANS64.TRYWAIT P0, [R2+URZ+0x140], R3 ;  /* 0x00014003020015a7 */ /* 0x000f2200080011ff */
[----:B------:R-:W-:Y:S01]  /*7710*/  BSSY B1, `(.L_x_134) ;  /* 0x0000016000017945 */ /* 0x000fe20003800000 */
[----:B----4-:R-:W-:Y:S03]  /*7720*/  @P1 SEL R61, RZ, 0x1, !P0 ;  /* 0x00000001ff3d1807 */ /* 0x010fe60004000000 */
[----:B------:R-:W-:Y:S05]  /*7730*/  @!P1 BRA `(.L_x_135) ;  /* 0x00000000004c9947 */ /* 0x000fea0003800000 */
[----:B------:R-:W-:Y:S01]  /*7740*/  ISETP.NE.AND P0, PT, R61, RZ, PT ;  /* 0x000000ff3d00720c */ /* 0x000fe20003f05270 */
[----:B------:R-:W-:Y:S01]  /*7750*/  BSSY B0, `(.L_x_136) ;  /* 0x000000b000007945 */ /* 0x000fe20003800000 */
[----:B------:R-:W-:Y:S11]  /*7760*/  ISETP.NE.AND P1, PT, R62, RZ, PT ;  /* 0x000000ff3e00720c */ /* 0x000ff60003f25270 */
[----:B------:R-:W-:Y:S02]  /*7770*/  @!UPT UIADD3 URZ, UPT, UPT, URZ, URZ, URZ ;  /* 0x000000fffffff290 */ /* 0x000fe4000fffe0ff */
[C---:B------:R-:W-:Y:S01]  /*7780*/  @P1 IMAD R6, R60.reuse, 0x2000, R104 ;  /* 0x000020003c061824 */ /* 0x040fe200078e0268 */
[C---:B------:R-:W-:Y:S01]  /*7790*/  @P1 LEA R4, R60.reuse, R102, 0xd ;  /* 0x000000663c041211 */ /* 0x040fe200078e68ff */
[C---:B------:R-:W-:Y:S02]  /*77a0*/  @P1 IMAD R5, R60.reuse, 0x2000, R103 ;  /* 0x000020003c051824 */ /* 0x040fe400078e0267 */
[----:B------:R-:W-:Y:S01]  /*77b0*/  @P1 IMAD R3, R60, 0x2000, R110 ;  /* 0x000020003c031824 */ /* 0x000fe200078e026e */
[----:B------:R-:W-:Y:S06]  /*77c0*/  @P0 BRA `(.L_x_137) ;  /* 0x00000000000c0947 */ /* 0x000fec0003800000 */
[----:B--2---:R-:W-:Y:S04]  /*77d0*/  SHF.L.U32 R0, R101, 0x1f, RZ ;  /* 0x0000001f65007819 */ /* 0x004fe800000006ff */
[----:B------:R-:W2:Y:S02]  /*77e0*/  SYNCS.PHASECHK.TRANS64.TRYWAIT P0, [R2+URZ+0x140], R0 ;  /* 0x00014000020075a7 */ /* 0x000ea400080011ff */
[----:B--2---:R-:W-:Y:S05]  /*77f0*/  @!P0 BRA `(.L_x_138) ;  /* 0x0000002c00208947 */ /* 0x004fea0003800000 */
.L_x_137:
[----:B------:R-:W-:Y:S05]  /*7800*/  BSYNC B0 ;  /* 0x0000000000007941 */ /* 0x000fea0003800000 */
.L_x_136:
[----:B------:R-:W-:Y:S02]  /*7810*/  ISETP.NE.AND P0, PT, R62, RZ, PT ;  /* 0x000000ff3e00720c */ /* 0x000fe40003f05270 */
[----:B------:R-:W-:Y:S11]  /*7820*/  IADD3 R60, PT, PT, R60, 0x1, RZ ;  /* 0x000000013c3c7810 */ /* 0x000ff60007ffe0ff */
[----:B------:R4:W1:Y:S04]  /*7830*/  @P0 LDS.128 R56, [R6] ;  /* 0x0000000006380984 */ /* 0x0008680000000c00 */
[----:B------:R4:W1:Y:S04]  /*7840*/  @P0 LDS.128 R64, [R5+0x10] ;  /* 0x0000100005400984 */ /* 0x0008680000000c00 */
[----:B------:R4:W1:Y:S04]  /*7850*/  @P0 LDS.128 R72, [R4+0x20] ;  /* 0x0000200004480984 */ /* 0x0008680000000c00 */
[----:B------:R4:W1:Y:S02]  /*7860*/  @P0 LDS.128 R80, [R3+0x30] ;  /* 0x0000300003500984 */ /* 0x0008640000000c00 */
.L_x_135:
[----:B------:R-:W-:Y:S05]  /*7870*/  BSYNC B1 ;  /* 0x0000000000017941 */ /* 0x000fea0003800000 */
.L_x_134:
[----:B--2---:R-:W-:Y:S05]  /*7880*/  VIADD R0, R47, 0x20 ;  /* 0x000000202f007836 */ /* 0x004fea0000000000 */
[----:B------:R-:W-:Y:S04]  /*7890*/  SHF.R.U32.HI R0, RZ, 0x15, R0 ;  /* 0x00000015ff007819 */ /* 0x000fe80000011600 */
[----:B------:R-:W-:Y:S11]  /*78a0*/  LOP3.LUT P0, RZ, R0, 0x3, R96, 0x48, !PT ;  /* 0x0000000300ff7812 */ /* 0x000ff60007804860 */
[----:B------:R-:W-:Y:S02]  /*78b0*/  @!UPT UIADD3 URZ, UPT, UPT, URZ, URZ, URZ ;  /* 0x000000fffffff290 */ /* 0x000fe4000fffe0ff */
[----:B------:R-:W-:Y:S05]  /*78c0*/  @!P0 BRA `(.L_x_139) ;  /* 0x0000000000408947 */ /* 0x000fea0003800000 */
[----:B------:R-:W2:Y:S01]  /*78d0*/  LDCU.64 UR8, c[0x4][0x70] ;  /* 0x01000e00ff0877ac */ /* 0x000ea20008000a00 */
[----:B----4-:R-:W-:Y:S01]  /*78e0*/  MOV R3, 0x0 ;  /* 0x0000000000037802 */ /* 0x010fe20000000f00 */
[----:B------:R-:W-:Y:S02]  /*78f0*/  HFMA2 R12, -RZ, RZ, 0, 5.9604644775390625e-08 ;  /* 0x00000001ff0c7431 */ /* 0x000fe400000001ff */
[----:B-1----:R-:W-:Y:S02]  /*7900*/  IMAD.MOV.U32 R8, RZ, RZ, 0x192 ;  /* 0x00000192ff087424 */ /* 0x002fe400078e00ff */
[----:B------:R-:W-:Y:S01]  /*7910*/  IMAD.MOV.U32 R13, RZ, RZ, RZ ;  /* 0x000000ffff0d7224 */ /* 0x000fe200078e00ff */
[----:B------:R-:W1:Y:S01]  /*7920*/  LDCU.64 UR6, c[0x4][0x78] ;  /* 0x01000f00ff0677ac */ /* 0x000e620008000a00 */
[----:B------:R-:W4:Y:S01]  /*7930*/  LDC.64 R2, c[0x4][R3] ;  /* 0x0100000003027b82 */ /* 0x000f220000000a00 */
[----:B------:R-:W5:Y:S01]  /*7940*/  LDCU.64 UR4, c[0x4][0x10] ;  /* 0x01000200ff0477ac */ /* 0x000f620008000a00 */
[----:B--2---:R-:W-:Y:S01]  /*7950*/  MOV R5, UR9 ;  /* 0x0000000900057c02 */ /* 0x004fe20008000f00 */
[----:B------:R-:W-:Y:S01]  /*7960*/  IMAD.U32 R4, RZ, RZ, UR8 ;  /* 0x00000008ff047e24 */ /* 0x000fe2000f8e00ff */
[----:B-1----:R-:W-:Y:S01]  /*7970*/  MOV R7, UR7 ;  /* 0x0000000700077c02 */ /* 0x002fe20008000f00 */
[----:B------:R-:W-:Y:S01]  /*7980*/  IMAD.U32 R6, RZ, RZ, UR6 ;  /* 0x00000006ff067e24 */ /* 0x000fe2000f8e00ff */
[----:B-----5:R-:W-:Y:S01]  /*7990*/  MOV R11, UR5 ;  /* 0x00000005000b7c02 */ /* 0x020fe20008000f00 */
[----:B------:R-:W-:Y:S02]  /*79a0*/  IMAD.U32 R10, RZ, RZ, UR4 ;  /* 0x00000004ff0a7e24 */ /* 0x000fe4000f8e00ff */
[----:B------:R-:W-:Y:S07]  /*79b0*/  LEPC R20, `(.L_x_139) ;  /* 0x000000001014794e */ /* 0x000fee0000000000 */
[----:B---34-:R-:W-:Y:S05]  /*79c0*/  CALL.ABS.NOINC R2 ;  /* 0x0000000002007343 */ /* 0x018fea0003c00000 */
.L_x_139:
[C---:B-1----:R-:W-:Y:S01]  /*79d0*/  SHF.L.U32 R50, R56.reuse, 0x10, RZ ;  /* 0x0000001038327819 */ /* 0x042fe200000006ff */
[----:B------:R-:W-:Y:S05]  /*79e0*/  WARPSYNC.ALL ;  /* 0x0000000000007948 */ /* 0x000fea0003800000 */
[----:B------:R-:W-:Y:S01]  /*79f0*/  R2UR UR4, R47 ;  /* 0x000000002f0472ca */ /* 0x000fe200000e0000 */
[----:B------:R-:W-:Y:S01]  /*7a00*/  BSSY.RECONVERGENT B0, `(.L_x_140) ;  /* 0x000008c000007945 */ /* 0x000fe20003800200 */
[----:B------:R-:W-:Y:S02]  /*7a10*/  LOP3.LUT R51, R56, 0xffff0000, RZ, 0xc0, !PT ;  /* 0xffff000038337812 */ /* 0x000fe400078ec0ff */
[----:B------:R-:W-:Y:S02]  /*7a20*/  SHF.L.U32 R52, R57, 0x10, RZ ;  /* 0x0000001039347819 */ /* 0x000fe400000006ff */
[----:B------:R-:W-:Y:S07]  /*7a30*/  ISETP.NE.AND P0, PT, R106, RZ, PT ;  /* 0x000000ff6a00720c */ /* 0x000fee0003f05270 */
[----:B----4-:R-:W1:Y:S02]  /*7a40*/  LDTM.x32 R4, tmem[UR4+0x20] ;  /* 0x00002004000479ee */ /* 0x010e6400082c0000 */
[C---:B-1----:R-:W-:Y:S01]  /*7a50*/  FMUL R0, R46.reuse, R4 ;  /* 0x000000042e007220 */ /* 0x042fe20000400000 */
        /* <DEDUP_REMOVED lines=70> */
[----:B------:R1:W-:Y:S01]  /*7ec0*/  STS.128 [R104+0x2000], R52 ;  /* 0x0020003468007388 */ /* 0x0003e20000000c00 */
        /* <DEDUP_REMOVED lines=49> */
[----:B------:R-:W-:Y:S02]  /*81e0*/  UIADD3 UR12, UP0, UPT, UR52, 0x680, URZ ;  /* 0x00000680340c7890 */ /* 0x000fe4000ff1e0ff */
[----:B------:R-:W-:Y:S02]  /*81f0*/  UIADD3 UR9, UPT, UPT, UR41, 0x20, URZ ;  /* 0x0000002029097890 */ /* 0x000fe4000fffe0ff */
[----:B------:R-:W-:Y:S02]  /*8200*/  UIADD3 UR8, UPT, UPT, UR48, 0x2400, URZ ;  /* 0x0000240030087890 */ /* 0x000fe4000fffe0ff */
[----:B------:R-:W-:Y:S01]  /*8210*/  UIADD3.X UR13, UPT, UPT, URZ, UR53, URZ, UP0, !UPT ;  /* 0x00000035ff0d7290 */ /* 0x000fe200087fe4ff */
[----:B------:R-:W-:Y:S01]  /*8220*/  UMOV UR10, UR42 ;  /* 0x0000002a000a7c82 */ /* 0x000fe20008000000 */
[----:B------:R-:W-:Y:S01]  /*8230*/  UMOV UR11, UR36 ;  /* 0x00000024000b7c82 */ /* 0x000fe20008000000 */
[----:B------:R-:W-:Y:S02]  /*8240*/  UIADD3 UR5, UPT, UPT, UR41, 0x80, URZ ;  /* 0x0000008029057890 */ /* 0x000fe4000fffe0ff */
[----:B------:R-:W-:Y:S01]  /*8250*/  UIADD3 UR4, UPT, UPT, UR48, 0x3400, URZ ;  /* 0x0000340030047890 */ /* 0x000fe2000fffe0ff */
[----:B------:R-:W-:Y:S03]  /*8260*/  UMOV UR6, UR42 ;  /* 0x0000002a00067c82 */ /* 0x000fe60008000000 */
[----:B------:R2:W-:Y:S01]  /*8270*/  UTMASTG.3D [UR8], [UR12] ;  /* 0x000000080c0073b5 */ /* 0x0005e20008010000 */
[----:B------:R-:W-:Y:S04]  /*8280*/  UMOV UR7, UR36 ;  /* 0x0000002400077c82 */ /* 0x000fe80008000000 */
[----:B------:R2:W-:Y:S01]  /*8290*/  UTMASTG.3D [UR4], [UR12] ;  /* 0x000000040c0073b5 */ /* 0x0005e20008010000 */
[----:B------:R0:W-:Y:S01]  /*82a0*/  UTMACMDFLUSH ;  /* 0x00000000000079b7 */ /* 0x0001e20000000000 */
[----:B--2---:R-:W-:Y:S04]  /*82b0*/  DEPBAR.LE SB0, 0x1 ;  /* 0x000080400000791a */ /* 0x004fe80000000000 */
.L_x_141:
[----:B------:R-:W-:Y:S05]  /*82c0*/  BSYNC.RECONVERGENT B0 ;  /* 0x0000000000007941 */ /* 0x000fea0003800200 */
.L_x_140:
[----:B------:R-:W-:Y:S01]  /*82d0*/  BAR.SYNC.DEFER_BLOCKING 0x1, 0x80 ;  /* 0x0042000000007b1d */ /* 0x000fe20000010000 */
[----:B------:R-:W-:Y:S01]  /*82e0*/  ISETP.NE.AND P1, PT, R111, RZ, PT ;  /* 0x000000ff6f00720c */ /* 0x000fe20003f25270 */
[----:B------:R-:W-:Y:S01]  /*82f0*/  UISETP.GT.U32.AND UP0, UPT, UR50, -0x3, UPT ;  /* 0xfffffffd3200788c */ /* 0x000fe2000bf04070 */
[----:B------:R-:W-:Y:S11]  /*8300*/  LEA R4, R60, UR48, 0x3 ;  /* 0x000000303c047c11 */ /* 0x000ff6000f8e18ff */
        /* <DEDUP_REMOVED lines=11> */
.L_x_142:
        /* <DEDUP_REMOVED lines=9> */
[C---:B--2---:R-:W-:Y:S01]  /*8450*/  @P1 LEA R0, R60.reuse, R102, 0xd ;  /* 0x000000663c001211 */ /* 0x044fe200078e68ff */
[C---:B------:R-:W-:Y:S02]  /*8460*/  @P1 IMAD R2, R60.reuse, 0x2000, R103 ;  /* 0x000020003c021824 */ /* 0x040fe400078e0267 */
[----:B------:R-:W-:Y:S01]  /*8470*/  @P1 IMAD R60, R60, 0x2000, R110 ;  /* 0x000020003c3c1824 */ /* 0x000fe200078e026e */
[----:B------:R-:W-:Y:S06]  /*8480*/  @P0 BRA `(.L_x_146) ;  /* 0x00000000000c0947 */ /* 0x000fec0003800000 */
[----:B------:R-:W-:Y:S04]  /*8490*/  SHF.L.U32 R5, R101, 0x1f, RZ ;  /* 0x0000001f65057819 */ /* 0x000fe800000006ff */
[----:B------:R-:W2:Y:S02]  /*84a0*/  SYNCS.PHASECHK.TRANS64.TRYWAIT P0, [R4+URZ+0x140], R5 ;  /* 0x00014005040075a7 */ /* 0x000ea400080011ff */
[----:B--2---:R-:W-:Y:S05]  /*84b0*/  @!P0 BRA `(.L_x_147) ;  /* 0x0000002000048947 */ /* 0x004fea0003800000 */
.L_x_146:
[----:B------:R-:W-:Y:S05]  /*84c0*/  BSYNC B0 ;  /* 0x0000000000007941 */ /* 0x000fea0003800000 */
.L_x_145:
[----:B------:R-:W-:Y:S11]  /*84d0*/  ISETP.NE.AND P0, PT, R62, RZ, PT ;  /* 0x000000ff3e00720c */ /* 0x000ff60003f05270 */
[----:B------:R-:W-:Y:S02]  /*84e0*/  @!UPT UIADD3 URZ, UPT, UPT, URZ, URZ, URZ ;  /* 0x000000fffffff290 */ /* 0x000fe4000fffe0ff */
[----:B------:R4:W1:Y:S04]  /*84f0*/  @P0 LDS.128 R56, [R3] ;  /* 0x0000000003380984 */ /* 0x0008680000000c00 */
[----:B------:R4:W1:Y:S04]  /*8500*/  @P0 LDS.128 R64, [R2+0x10] ;  /* 0x0000100002400984 */ /* 0x0008680000000c00 */
[----:B------:R4:W1:Y:S04]  /*8510*/  @P0 LDS.128 R72, [R0+0x20] ;  /* 0x0000200000480984 */ /* 0x0008680000000c00 */
[----:B------:R4:W1:Y:S02]  /*8520*/  @P0 LDS.128 R80, [R60+0x30] ;  /* 0x000030003c500984 */ /* 0x0008640000000c00 */
.L_x_144:
[----:B------:R-:W-:Y:S05]  /*8530*/  BSYNC B1 ;  /* 0x0000000000017941 */ /* 0x000fea0003800000 */
.L_x_143:
[----:B--2-4-:R-:W-:Y:S05]  /*8540*/  VIADD R0, R47, 0x40 ;  /* 0x000000402f007836 */ /* 0x014fea0000000000 */
[----:B------:R-:W-:Y:S04]  /*8550*/  SHF.R.U32.HI R0, RZ, 0x15, R0 ;  /* 0x00000015ff007819 */ /* 0x000fe80000011600 */
[----:B------:R-:W-:Y:S11]  /*8560*/  LOP3.LUT P0, RZ, R0, 0x3, R96, 0x48, !PT ;  /* 0x0000000300ff7812 */ /* 0x000ff60007804860 */
[----:B------:R-:W-:Y:S02]  /*8570*/  @!UPT UIADD3 URZ, UPT, UPT, URZ, URZ, URZ ;  /* 0x000000fffffff290 */ /* 0x000fe4000fffe0ff */
[----:B------:R-:W-:Y:S05]  /*8580*/  @!P0 BRA `(.L_x_148) ;  /* 0x0000000000408947 */ /* 0x000fea0003800000 */
[----:B------:R-:W2:Y:S01]  /*8590*/  LDCU.64 UR8, c[0x4][0x70] ;  /* 0x01000e00ff0877ac */ /* 0x000ea20008000a00 */
[----:B------:R-:W-:Y:S01]  /*85a0*/  MOV R3, 0x0 ;  /* 0x0000000000037802 */ /* 0x000fe20000000f00 */
        /* <DEDUP_REMOVED lines=14> */
.L_x_148:
[----:B------:R-:W-:Y:S01]  /*8690*/  ISETP.NE.AND P0, PT, R106, RZ, PT ;  /* 0x000000ff6a00720c */ /* 0x000fe20003f05270 */
[----:B------:R-:W-:Y:S05]  /*86a0*/  WARPSYNC.ALL ;  /* 0x0000000000007948 */ /* 0x000fea0003800000 */
[----:B------:R-:W-:Y:S01]  /*86b0*/  R2UR UR4, R47 ;  /* 0x000000002f0472ca */ /* 0x000fe200000e0000 */
[----:B------:R-:W-:Y:S01]  /*86c0*/  BSSY.RECONVERGENT B0, `(.L_x_149) ;  /* 0x0000090000007945 */ /* 0x000fe20003800200 */
[C---:B-1----:R-:W-:Y:S02]  /*86d0*/  SHF.L.U32 R47, R56.reuse, 0x10, RZ ;  /* 0x00000010382f7819 */ /* 0x042fe400000006ff */
[----:B------:R-:W-:Y:S02]  /*86e0*/  LOP3.LUT R50, R56, 0xffff0000, RZ, 0xc0, !PT ;  /* 0xffff000038327812 */ /* 0x000fe400078ec0ff */
[C---:B------:R-:W-:Y:S02]  /*86f0*/  SHF.L.U32 R51, R57.reuse, 0x10, RZ ;  /* 0x0000001039337819 */ /* 0x040fe400000006ff */
[----:B------:R-:W-:Y:S02]  /*8700*/  LOP3.LUT R52, R57, 0xffff0000, RZ, 0xc0, !PT ;  /* 0xffff000039347812 */ /* 0x000fe400078ec0ff */
[C---:B------:R-:W-:Y:S02]  /*8710*/  SHF.L.U32 R53, R58.reuse, 0x10, RZ ;  /* 0x000000103a357819 */ /* 0x040fe400000006ff */
[----:B------:R-:W-:Y:S01]  /*8720*/  LOP3.LUT R54, R58, 0xffff0000, RZ, 0xc0, !PT ;  /* 0xffff00003a367812 */ /* 0x000fe200078ec0ff */
[----:B------:R-:W1:Y:S01]  /*8730*/  LDTM.x32 R4, tmem[UR4+0x40] ;  /* 0x00004004000479ee */ /* 0x000e6200082c0000 */
[C---:B------:R-:W-:Y:S01]  /*8740*/  SHF.L.U32 R55, R59.reuse, 0x10, RZ ;  /* 0x000000103b377819 */ /* 0x040fe200000006ff */
[----:B------:R-:W-:Y:S01]  /*8750*/  NOP ;  /* 0x0000000000007918 */ /* 0x000fe20000000000 */
[----:B------:R-:W-:Y:S02]  /*8760*/  LOP3.LUT R56, R59, 0xffff0000, RZ, 0xc0, !PT ;  /* 0xffff00003b387812 */ /* 0x000fe400078ec0ff */
[C---:B------:R-:W-:Y:S02]  /*8770*/  SHF.L.U32 R57, R64.reuse, 0x10, RZ ;  /* 0x0000001040397819 */ /* 0x040fe400000006ff */
[----:B------:R-:W-:Y:S02]  /*8780*/  LOP3.LUT R58, R64, 0xffff0000, RZ, 0xc0, !PT ;  /* 0xffff0000403a7812 */ /* 0x000fe400078ec0ff */
[C---:B------:R-:W-:Y:S02]  /*8790*/  SHF.L.U32 R59, R65.reuse, 0x10, RZ ;  /* 0x00000010413b7819 */ /* 0x040fe400000006ff */
[----:B------:R-:W-:Y:S02]  /*87a0*/  LOP3.LUT R60, R65, 0xffff0000, RZ, 0xc0, !PT ;  /* 0xffff0000413c7812 */ /* 0x000fe400078ec0ff */
[C---:B------:R-:W-:Y:S02]  /*87b0*/  SHF.L.U32 R61, R66.reuse, 0x10, RZ ;  /* 0x00000010423d7819 */ /* 0x040fe400000006ff */
[----:B------:R-:W-:Y:S02]  /*87c0*/  LOP3.LUT R62, R66, 0xffff0000, RZ, 0xc0, !PT ;  /* 0xffff0000423e7812 */ /* 0x000fe400078ec0ff */
[C---:B------:R-:W-:Y:S02]  /*87d0*/  SHF.L.U32 R63, R67.reuse, 0x10, RZ ;  /* 0x00000010433f7819 */ /* 0x040fe400000006ff */
[----:B------:R-:W-:Y:S02]  /*87e0*/  IADD3 R112, PT, PT, R112, 0x1c0, RZ ;  /* 0x000001c070707810 */ /* 0x000fe40007ffe0ff */
[----:B------:R-:W-:Y:S02]  /*87f0*/  LOP3.LUT R64, R67, 0xffff0000, RZ, 0xc0, !PT ;  /* 0xffff000043407812 */ /* 0x000fe400078ec0ff */
[----:B------:R-:W-:Y:S01]  /*8800*/  SHF.L.U32 R65, R72, 0x10, RZ ;  /* 0x0000001048417819 */ /* 0x000fe200000006ff */
[----:B-1----:R-:W-:Y:S01]  /*8810*/  FMUL R4, R46, R4 ;  /* 0x000000042e047220 */ /* 0x002fe20000400000 */
[----:B------:R-:W-:Y:S01]  /*8820*/  LOP3.LUT R66, R72, 0xffff0000, RZ, 0xc0, !PT ;  /* 0xffff000048427812 */ /* 0x000fe200078ec0ff */
[----:B------:R-:W-:Y:S01]  /*8830*/  FMUL R5, R46, R5 ;  /* 0x000000052e057220 */ /* 0x000fe20000400000 */
[----:B------:R-:W-:Y:S01]  /*8840*/  LOP3.LUT R112, R112, 0xfefffff8, RZ, 0xc0, !PT ;  /* 0xfefffff870707812 */ /* 0x000fe200078ec0ff */
[C---:B------:R-:W-:Y:S01]  /*8850*/  FFMA R4, R49.reuse, R47, R4 ;  /* 0x0000002f31047223 */ /* 0x040fe20000000004 */
[C---:B------:R-:W-:Y:S01]  /*8860*/  FMUL R6, R46.reuse, R6 ;  /* 0x000000062e067220 */ /* 0x040fe20000400000 */
[----:B------:R-:W-:Y:S01]  /*8870*/  FFMA R5, R49, R50, R5 ;  /* 0x0000003231057223 */ /* 0x000fe20000000005 */
[----:B------:R-:W-:Y:S01]  /*8880*/  SHF.L.U32 R67, R73, 0x10, RZ ;  /* 0x0000001049437819 */ /* 0x000fe200000006ff */
[----:B------:R1:W-:Y:S01]  /*8890*/  SYNCS.ARRIVE.TRANS64.RED.A1T0 RZ, [R112+URZ], RZ ;  /* 0x000000ff70ff79a7 */ /* 0x0003e200081004ff */
[----:B------:R-:W-:Y:S01]  /*88a0*/  FFMA R6, R49, R51, R6 ;  /* 0x0000003331067223 */ /* 0x000fe20000000006 */
[C---:B------:R-:W-:Y:S01]  /*88b0*/  FMUL R7, R46.reuse, R7 ;  /* 0x000000072e077220 */ /* 0x040fe20000400000 */
[----:B------:R-:W-:Y:S01]  /*88c0*/  F2FP.BF16.F32.PACK_AB R4, R5, R4 ;  /* 0x000000040504723e */ /* 0x000fe200000010ff */
[C---:B------:R-:W-:Y:S01]  /*88d0*/  FMUL R8, R46.reuse, R8 ;  /* 0x000000082e087220 */ /* 0x040fe20000400000 */
[----:B------:R-:W-:Y:S01]  /*88e0*/  FMUL R9, R46, R9 ;  /* 0x000000092e097220 */ /* 0x000fe20000400000 */
[----:B------:R-:W-:Y:S01]  /*88f0*/  LOP3.LUT R68, R73, 0xffff0000, RZ, 0xc0, !PT ;  /* 0xffff000049447812 */ /* 0x000fe200078ec0ff */
[C---:B------:R-:W-:Y:S01]  /*8900*/  FFMA R7, R49.reuse, R52, R7 ;  /* 0x0000003431077223 */ /* 0x040fe20000000007 */
[C---:B------:R-:W-:Y:S01]  /*8910*/  FFMA R8, R49.reuse, R53, R8 ;  /* 0x0000003531087223 */ /* 0x040fe20000000008 */
[----:B------:R-:W-:Y:S01]  /*8920*/  SHF.L.U32 R69, R74, 0x10, RZ ;  /* 0x000000104a457819 */ /* 0x000fe200000006ff */
[----:B------:R-:W-:Y:S01]  /*8930*/  FFMA R9, R49, R54, R9 ;  /* 0x0000003631097223 */ /* 0x000fe20000000009 */
[C---:B------:R-:W-:Y:S01]  /*8940*/  FMUL R10, R46.reuse, R10 ;  /* 0x0000000a2e0a7220 */ /* 0x040fe20000400000 */
[----:B------:R-:W-:Y:S01]  /*8950*/  F2FP.BF16.F32.PACK_AB R5, R7, R6 ;  /* 0x000000060705723e */ /* 0x000fe200000010ff */
[C---:B------:R-:W-:Y:S01]  /*8960*/  FMUL R11, R46.reuse, R11 ;  /* 0x0000000b2e0b7220 */ /* 0x040fe20000400000 */
[----:B------:R-:W-:Y:S01]  /*8970*/  FMUL R0, R46, R12 ;  /* 0x0000000c2e007220 */ /* 0x000fe20000400000 */
[----:B------:R-:W-:Y:S01]  /*8980*/  F2FP.BF16.F32.PACK_AB R6, R9, R8 ;  /* 0x000000080906723e */ /* 0x000fe200000010ff */
[C---:B------:R-:W-:Y:S01]  /*8990*/  FFMA R10, R49.reuse, R55, R10 ;  /* 0x00000037310a7223 */ /* 0x040fe2000000000a */
[C---:B------:R-:W-:Y:S01]  /*89a0*/  FFMA R11, R49.reuse, R56, R11 ;  /* 0x00000038310b7223 */ /* 0x040fe2000000000b */
[----:B------:R-:W-:Y:S01]  /*89b0*/  LOP3.LUT R70, R74, 0xffff0000, RZ, 0xc0, !PT ;  /* 0xffff00004a467812 */ /* 0x000fe200078ec0ff */
[----:B------:R-:W-:Y:S01]  /*89c0*/  FFMA R0, R49, R57, R0 ;  /* 0x0000003931007223 */ /* 0x000fe20000000000 */
[C---:B------:R-:W-:Y:S01]  /*89d0*/  FMUL R2, R46.reuse, R13 ;  /* 0x0000000d2e027220 */ /* 0x040fe20000400000 */
[----:B------:R-:W-:Y:S01]  /*89e0*/  SHF.L.U32 R71, R75, 0x10, RZ ;  /* 0x000000104b477819 */ /* 0x000fe200000006ff */
[C---:B------:R-:W-:Y:S01]  /*89f0*/  FMUL R3, R46.reuse, R14 ;  /* 0x0000000e2e037220 */ /* 0x040fe20000400000 */
[----:B------:R-:W-:Y:S01]  /*8a00*/  F2FP.BF16.F32.PACK_AB R7, R11, R10 ;  /* 0x0000000a0b07723e */ /* 0x000fe200000010ff */
[----:B------:R-:W-:Y:S01]  /*8a10*/  FFMA R2, R49, R58, R2 ;  /* 0x0000003a31027223 */ /* 0x000fe20000000002 */
[C---:B------:R-:W-:Y:S01]  /*8a20*/  FMUL R15, R46.reuse, R15 ;  /* 0x0000000f2e0f7220 */ /* 0x040fe20000400000 */
[C---:B------:R-:W-:Y:S01]  /*8a30*/  FMUL R12, R46.reuse, R16 ;  /* 0x000000102e0c7220 */ /* 0x040fe20000400000 */
[----:B------:R-:W-:Y:S01]  /*8a40*/  FMUL R13, R46, R17 ;  /* 0x000000112e0d7220 */ /* 0x000fe20000400000 */
[----:B------:R1:W-:Y:S01]  /*8a50*/  STS.128 [R104+0x4000], R4 ;  /* 0x0040000468007388 */ /* 0x0003e20000000c00 */
[----:B------:R-:W-:Y:S01]  /*8a60*/  LOP3.LUT R72, R75, 0xffff0000, RZ, 0xc0, !PT ;  /* 0xffff00004b487812 */ /* 0x000fe200078ec0ff */
[C---:B------:R-:W-:Y:S01]  /*8a70*/  FFMA R3, R49.reuse, R59, R3 ;  /* 0x0000003b31037223 */ /* 0x040fe20000000003 */
[----:B------:R-:W-:Y:S01]  /*8a80*/  SHF.L.U32 R73, R80, 0x10, RZ ;  /* 0x0000001050497819 */ /* 0x000fe200000006ff */
[C---:B------:R-:W-:Y:S01]  /*8a90*/  FFMA R15, R49.reuse, R60, R15 ;  /* 0x0000003c310f7223 */ /* 0x040fe2000000000f */
[----:B------:R-:W-:Y:S01]  /*8aa0*/  F2FP.BF16.F32.PACK_AB R8, R2, R0 ;  /* 0x000000000208723e */ /* 0x000fe200000010ff */
[C---:B------:R-:W-:Y:S01]  /*8ab0*/  FFMA R12, R49.reuse, R61, R12 ;  /* 0x0000003d310c7223 */ /* 0x040fe2000000000c */
[C---:B------:R-:W-:Y:S01]  /*8ac0*/  FFMA R13, R49.reuse, R62, R13 ;  /* 0x0000003e310d7223 */ /* 0x040fe2000000000d */
[C---:B------:R-:W-:Y:S01]  /*8ad0*/  FMUL R14, R46.reuse, R18 ;  /* 0x000000122e0e7220 */ /* 0x040fe20000400000 */
[C---:B------:R-:W-:Y:S01]  /*8ae0*/  FMUL R19, R46.reuse, R19 ;  /* 0x000000132e137220 */ /* 0x040fe20000400000 */
[C---:B------:R-:W-:Y:S01]  /*8af0*/  FMUL R16, R46.reuse, R20 ;  /* 0x000000142e107220 */ /* 0x040fe20000400000 */
[C---:B------:R-:W-:Y:S01]  /*8b00*/  FMUL R17, R46.reuse, R21 ;  /* 0x000000152e117220 */ /* 0x040fe20000400000 */
[C---:B------:R-:W-:Y:S01]  /*8b10*/  FFMA R14, R49.reuse, R63, R14 ;  /* 0x0000003f310e7223 */ /* 0x040fe2000000000e */
        /* <DEDUP_REMOVED lines=9> */
[----:B------:R-:W-:Y:S01]  /*8bb0*/  FFMA R23, R49, R68, R23 ;  /* 0x0000004431177223 */ /* 0x000fe20000000017 */
[C---:B------:R-:W-:Y:S01]  /*8bc0*/  FMUL R27, R46.reuse, R27 ;  /* 0x0000001b2e1b7220 */ /* 0x040fe20000400000 */
[----:B------:R-:W-:Y:S01]  /*8bd0*/  F2FP.BF16.F32.PACK_AB R9, R15, R3 ;  /* 0x000000030f09723e */ /* 0x000fe200000010ff */
[----:B------:R-:W-:Y:S01]  /*8be0*/  FFMA R20, R49, R69, R20 ;  /* 0x0000004531147223 */ /* 0x000fe20000000014 */
[----:B------:R-:W-:Y:S01]  /*8bf0*/  F2FP.BF16.F32.PACK_AB R10, R13, R12 ;  /* 0x0000000c0d0a723e */ /* 0x000fe200000010ff */
[----:B------:R-:W-:Y:S01]  /*8c00*/  FMUL R24, R46, R28 ;  /* 0x0000001c2e187220 */ /* 0x000fe20000400000 */
[----:B------:R-:W-:Y:S01]  /*8c10*/  F2FP.BF16.F32.PACK_AB R11, R19, R14 ;  /* 0x0000000e130b723e */ /* 0x000fe200000010ff */
[----:B------:R-:W-:Y:S01]  /*8c20*/  FFMA R21, R49, R70, R21 ;  /* 0x0000004631157223 */ /* 0x000fe20000000015 */
[----:B------:R-:W-:Y:S01]  /*8c30*/  LOP3.LUT R74, R80, 0xffff0000, RZ, 0xc0, !PT ;  /* 0xffff0000504a7812 */ /* 0x000fe200078ec0ff */
[C---:B------:R-:W-:Y:S01]  /*8c40*/  FMUL R25, R46.reuse, R29 ;  /* 0x0000001d2e197220 */ /* 0x040fe20000400000 */
[----:B------:R-:W-:Y:S01]  /*8c50*/  SHF.L.U32 R75, R81, 0x10, RZ ;  /* 0x00000010514b7819 */ /* 0x000fe200000006ff */
[----:B------:R1:W-:Y:S01]  /*8c60*/  STS.128 [R103+0x4010], R8 ;  /* 0x0040100867007388 */ /* 0x0003e20000000c00 */
[----:B------:R-:W-:Y:S01]  /*8c70*/  FFMA R22, R49, R71, R22 ;  /* 0x0000004731167223 */ /* 0x000fe20000000016 */
[----:B------:R-:W-:Y:S01]  /*8c80*/  LOP3.LUT R76, R81, 0xffff0000, RZ, 0xc0, !PT ;  /* 0xffff0000514c7812 */ /* 0x000fe200078ec0ff */
[----:B------:R-:W-:Y:S01]  /*8c90*/  FMUL R26, R46, R30 ;  /* 0x0000001e2e1a7220 */ /* 0x000fe20000400000 */
[C---:B------:R-:W-:Y:S01]  /*8ca0*/  FFMA R27, R49.reuse, R72, R27 ;  /* 0x00000048311b7223 */ /* 0x040fe2000000001b */
[----:B------:R-:W-:Y:S01]  /*8cb0*/  SHF.L.U32 R77, R82, 0x10, RZ ;  /* 0x00000010524d7819 */ /* 0x000fe200000006ff */
[----:B------:R-:W-:Y:S01]  /*8cc0*/  FMUL R31, R46, R31 ;  /* 0x0000001f2e1f7220 */ /* 0x000fe20000400000 */
[C---:B------:R-:W-:Y:S01]  /*8cd0*/  FFMA R24, R49.reuse, R73, R24 ;  /* 0x0000004931187223 */ /* 0x040fe20000000018 */
[----:B------:R-:W-:Y:S01]  /*8ce0*/  LOP3.LUT R78, R82, 0xffff0000, RZ, 0xc0, !PT ;  /* 0xffff0000524e7812 */ /* 0x000fe200078ec0ff */
[C---:B------:R-:W-:Y:S01]  /*8cf0*/  FMUL R28, R46.reuse, R32 ;  /* 0x000000202e1c7220 */ /* 0x040fe20000400000 */
[----:B------:R-:W-:Y:S01]  /*8d00*/  FFMA R25, R49, R74, R25 ;  /* 0x0000004a31197223 */ /* 0x000fe20000000019 */
[----:B------:R-:W-:Y:S01]  /*8d10*/  SHF.L.U32 R79, R83, 0x10, RZ ;  /* 0x00000010534f7819 */ /* 0x000fe200000006ff */
[C---:B------:R-:W-:Y:S01]  /*8d20*/  FMUL R29, R46.reuse, R33 ;  /* 0x000000212e1d7220 */ /* 0x040fe20000400000 */
[----:B------:R-:W-:Y:S01]  /*8d30*/  F2FP.BF16.F32.PACK_AB R16, R17, R16 ;  /* 0x000000101110723e */ /* 0x000fe200000010ff */
[----:B------:R-:W-:Y:S01]  /*8d40*/  FFMA R26, R49, R75, R26 ;  /* 0x0000004b311a7223 */ /* 0x000fe2000000001a */
[----:B------:R-:W-:Y:S01]  /*8d50*/  LOP3.LUT R80, R83, 0xffff0000, RZ, 0xc0, !PT ;  /* 0xffff000053507812 */ /* 0x000fe200078ec0ff */
[C---:B------:R-:W-:Y:S01]  /*8d60*/  FMUL R30, R46.reuse, R34 ;  /* 0x000000222e1e7220 */ /* 0x040fe20000400000 */
[----:B------:R-:W-:Y:S01]  /*8d70*/  F2FP.BF16.F32.PACK_AB R17, R23, R18 ;  /* 0x000000121711723e */ /* 0x000fe200000010ff */
[----:B------:R-:W-:Y:S01]  /*8d80*/  FFMA R31, R49, R76, R31 ;  /* 0x0000004c311f7223 */ /* 0x000fe2000000001f */
[----:B------:R-:W-:Y:S01]  /*8d90*/  FMUL R35, R46, R35 ;  /* 0x000000232e237220 */ /* 0x000fe20000400000 */
[----:B------:R-:W-:Y:S01]  /*8da0*/  F2FP.BF16.F32.PACK_AB R18, R21, R20 ;  /* 0x000000141512723e */ /* 0x000fe200000010ff */
[----:B------:R-:W-:Y:S01]  /*8db0*/  FFMA R28, R49, R77, R28 ;  /* 0x0000004d311c7223 */ /* 0x000fe2000000001c */
[----:B------:R-:W-:Y:S01]  /*8dc0*/  F2FP.BF16.F32.PACK_AB R19, R27, R22 ;  /* 0x000000161b13723e */ /* 0x000fe200000010ff */
[C---:B------:R-:W-:Y:S01]  /*8dd0*/  FFMA R29, R49.reuse, R78, R29 ;  /* 0x0000004e311d7223 */ /* 0x040fe2000000001d */
[C---:B------:R-:W-:Y:S01]  /*8de0*/  FFMA R30, R49.reuse, R79, R30 ;  /* 0x0000004f311e7223 */ /* 0x040fe2000000001e */
[----:B------:R-:W-:Y:S01]  /*8df0*/  FFMA R35, R49, R80, R35 ;  /* 0x0000005031237223 */ /* 0x000fe20000000023 */
[----:B------:R-:W-:Y:S01]  /*8e00*/  F2FP.BF16.F32.PACK_AB R24, R25, R24 ;  /* 0x000000181918723e */ /* 0x000fe200000010ff */
[----:B------:R1:W-:Y:S01]  /*8e10*/  STS.128 [R102+0x4020], R16 ;  /* 0x0040201066007388 */ /* 0x0003e20000000c00 */
[----:B------:R-:W-:Y:S02]  /*8e20*/  F2FP.BF16.F32.PACK_AB R25, R31, R26 ;  /* 0x0000001a1f19723e */ /* 0x000fe400000010ff */
        /* <DEDUP_REMOVED lines=25> */
.L_x_150:
[----:B------:R-:W-:Y:S05]  /*8fc0*/  BSYNC.RECONVERGENT B0 ;  /* 0x0000000000007941 */ /* 0x000fea0003800200 */
.L_x_149:
[----:B------:R-:W-:Y:S01]  /*8fd0*/  BAR.SYNC.DEFER_BLOCKING 0x1, 0x80 ;  /* 0x0042000000007b1d */ /* 0x000fe20000010000 */
[----:B------:R-:W-:Y:S01]  /*8fe0*/  UIADD3 UR4, UPT, UPT, UR50, 0x1, URZ ;  /* 0x0000000132047890 */ /* 0x000fe2000fffe0ff */
[----:B------:R-:W-:Y:S03]  /*8ff0*/  IADD3 R48, PT, PT, R48, 0x1, RZ ;  /* 0x0000000130307810 */ /* 0x000fe60007ffe0ff */
[----:B------:R-:W-:Y:S09]  /*9000*/  UISETP.GT.U32.AND UP0, UPT, UR4, -0x3, UPT ;  /* 0xfffffffd0400788c */ /* 0x000ff2000bf04070 */
[----:B------:R-:W-:Y:S05]  /*9010*/  BRA.U UP0, `(.L_x_151) ;  /* 0x0000000100287547 */ /* 0x000fea000b800000 */
[----:B------:R-:W-:Y:S01]  /*9020*/  ISETP.NE.AND P0, PT, R111, RZ, PT ;  /* 0x000000ff6f00720c */ /* 0x000fe20003f05270 */
[----:B------:R-:W-:Y:S01]  /*9030*/  IMAD.U32 R2, RZ, RZ, UR49 ;  /* 0x00000031ff027e24 */ /* 0x000fe2000f8e00ff */
[----:B------:R-:W-:Y:S01]  /*9040*/  UIADD3 UR49, UPT, UPT, UR49, 0x1, URZ ;  /* 0x0000000131317890 */ /* 0x000fe2000fffe0ff */
[----:B------:R-:W-:Y:S03]  /*9050*/  IMAD.U32 R0, RZ, RZ, UR37 ;  /* 0x00000025ff007e24 */ /* 0x000fe6000f8e00ff */
[----:B------:R-:W-:Y:S04]  /*9060*/  UISETP.NE.AND UP0, UPT, UR49, 0x3, UPT ;  /* 0x000000033100788c */ /* 0x000fe8000bf05270 */
[----:B------:R-:W-:Y:S03]  /*9070*/  USEL UR49, UR49, URZ, UP0 ;  /* 0x000000ff31317287 */ /* 0x000fe60008000000 */
[----:B------:R-:W-:Y:S05]  /*9080*/  @P0 LEA R2, R2, UR48, 0x3 ;  /* 0x0000003002020c11 */ /* 0x000fea000f8e18ff */
[----:B------:R-:W-:Y:S05]  /*9090*/  @P0 VIADD R2, R2, 0x158 ;  /* 0x0000015802020836 */ /* 0x000fea0000000000 */
[----:B------:R-:W-:Y:S04]  /*90a0*/  @P0 PRMT R0, R0, 0x654, R2 ;  /* 0x0000065400000816 */ /* 0x000fe80000000002 */
[----:B------:R2:W-:Y:S03]  /*90b0*/  @P0 SYNCS.ARRIVE.TRANS64.RED.A1T0 RZ, [R0+URZ], RZ ;  /* 0x000000ff00ff09a7 */ /* 0x0005e600081004ff */
.L_x_151:
[----:B------:R-:W-:Y:S01]  /*90c0*/  ISETP.NE.AND P2, PT, R107, RZ, PT ;  /* 0x000000ff6b00720c */ /* 0x000fe20003f45270 */
[----:B------:R-:W-:Y:S01]  /*90d0*/  UIADD3 UR50, UPT, UPT, UR50, 0x3, URZ ;  /* 0x0000000332327890 */ /* 0x000fe2000fffe0ff */
[----:B------:R-:W-:Y:S01]  /*90e0*/  ISETP.NE.AND P0, PT, R109, 0x2, PT ;  /* 0x000000026d00780c */ /* 0x000fe20003f05270 */
[----:B------:R-:W-:Y:S01]  /*90f0*/  IMAD.IADD R15, R44, 0x1, R90 ;  /* 0x000000012c0f7824 */ /* 0x000fe200078e025a */
[----:B------:R-:W-:Y:S01]  /*9100*/  ISETP.NE.AND P1, PT, R48, 0x4, PT ;  /* 0x000000043000780c */ /* 0x000fe20003f25270 */
[----:B------:R-:W-:Y:S01]  /*9110*/  IMAD.IADD R14, R45, 0x1, R91 ;  /* 0x000000012d0e7824 */ /* 0x000fe200078e025b */
[----:B------:R-:W-:Y:S02]  /*9120*/  SEL R2, RZ, 0x1, P0 ;  /* 0x00000001ff027807 */ /* 0x000fe40000000000 */
[----:B--2---:R-:W-:Y:S02]  /*9130*/  SEL R0, RZ, 0x1, P1 ;  /* 0x00000001ff007807 */ /* 0x004fe40000800000 */
[----:B------:R-:W-:Y:S02]  /*9140*/  LOP3.LUT R99, R99, R2, RZ, 0x3c, !PT ;  /* 0x0000000263637212 */ /* 0x000fe400078e3cff */
[----:B------:R-:W-:Y:S02]  /*9150*/  LOP3.LUT R100, R100, R0, RZ, 0x3c, !PT ;  /* 0x0000000064647212 */ /* 0x000fe400078e3cff */
[----:B------:R-:W-:Y:S02]  /*9160*/  @P2 R2UR UR36, R98 ;  /* 0x00000000622422ca */ /* 0x000fe400000e0000 */
[----:B------:R-:W-:Y:S02]  /*9170*/  SEL R109, R109, RZ, P0 ;  /* 0x000000ff6d6d7207 */ /* 0x000fe40000000000 */
[----:B------:R-:W-:Y:S01]  /*9180*/  SEL R48, R48, RZ, P1 ;  /* 0x000000ff30307207 */ /* 0x000fe20000800000 */
[----:B------:R-:W-:Y:S10]  /*9190*/  @P2 BRA `(.L_x_152) ;  /* 0xffffffcc00202947 */ /* 0x000ff4000383ffff */
[----:B------:R-:W-:-:S09]  /*91a0*/  UISETP.NE.AND UP0, UPT, UR51, URZ, UPT ;  /* 0x000000ff3300728c */ /* 0x000fd2000bf05270 */
[----:B------:R-:W-:Y:S05]  /*91b0*/  BRA.U !UP0, `(.L_x_153) ;  /* 0x0000000108487547 */ /* 0x000fea000b800000 */
[----:B------:R-:W2:Y:S02]  /*91c0*/  LDCU.64 UR4, c[0x0][0x890] ;  /* 0x00011200ff0477ac */ /* 0x000ea40008000a00 */
[----:B--2---:R-:W-:-:S04]  /*91d0*/  UISETP.NE.U32.AND UP0, UPT, UR4, URZ, UPT ;  /* 0x000000ff0400728c */ /* 0x004fc8000bf05070 */
[----:B------:R-:W-:-:S09]  /*91e0*/  UISETP.NE.AND.EX UP0, UPT, UR5, URZ, UPT, UP0 ;  /* 0x000000ff0500728c */ /* 0x000fd2000bf05300 */
[----:B------:R-:W-:Y:S05]  /*91f0*/  BRA.U UP0, `(.L_x_154) ;  /* 0x00000001000c7547 */ /* 0x000fea000b800000 */
[----:B------:R-:W-:-:S13]  /*9200*/  FSETP.NEU.AND P0, PT, R49, RZ, PT ;  /* 0x000000ff3100720b */ /* 0x000fda0003f0d000 */
[----:B------:R-:W-:Y:S05]  /*9210*/  @!P0 EXIT ;  /* 0x000000000000894d */ /* 0x000fea0003800000 */
[----:B------:R-:W-:Y:S05]  /*9220*/  BRA `(.L_x_153) ;  /* 0x00000000002c7947 */ /* 0x000fea0003800000 */
.L_x_154:
[----:B------:R-:W-:Y:S01]  /*9230*/  ISETP.NE.AND P0, PT, R108, RZ, PT ;  /* 0x000000ff6c00720c */ /* 0x000fe20003f05270 */
[----:B------:R-:W-:-:S12]  /*9240*/  BSSY.RECONVERGENT B0, `(.L_x_153) ;  /* 0x0000009000007945 */ /* 0x000fd80003800200 */
[----:B------:R-:W-:Y:S05]  /*9250*/  @P0 BRA `(.L_x_155) ;  /* 0x0000000000140947 */ /* 0x000fea0003800000 */
[----:B------:R-:W2:Y:S02]  /*9260*/  LDCU.64 UR4, c[0x0][0x888] ;  /* 0x00011100ff0477ac */ /* 0x000ea40008000a00 */
[----:B--2---:R-:W-:-:S04]  /*9270*/  ISETP.NE.U32.AND P0, PT, RZ, UR4, PT ;  /* 0x00000004ff007c0c */ /* 0x004fc8000bf05070 */
[----:B------:R-:W-:-:S13]  /*9280*/  ISETP.NE.AND.EX P0, PT, RZ, UR5, PT, P0 ;  /* 0x00000005ff007c0c */ /* 0x000fda000bf05300 */
[----:B------:R-:W-:Y:S05]  /*9290*/  @!P0 EXIT ;  /* 0x000000000000894d */ /* 0x000fea0003800000 */
[----:B------:R-:W-:Y:S05]  /*92a0*/  BRA `(.L_x_156) ;  /* 0x0000000000087947 */ /* 0x000fea0003800000 */
.L_x_155:
[----:B------:R-:W-:-:S13]  /*92b0*/  FSETP.NEU.AND P0, PT, R49, RZ, PT ;  /* 0x000000ff3100720b */ /* 0x000fda0003f0d000 */
[----:B------:R-:W-:Y:S05]  /*92c0*/  @!P0 EXIT ;  /* 0x000000000000894d */ /* 0x000fea0003800000 */
.L_x_156:
[----:B------:R-:W-:Y:S05]  /*92d0*/  BSYNC.RECONVERGENT B0 ;  /* 0x0000000000007941 */ /* 0x000fea0003800200 */
.L_x_153:
[----:B------:R-:W-:Y:S01]  /*92e0*/  ULEA UR4, UR49, UR48, 0x3 ;  /* 0x0000003031047291 */ /* 0x000fe2000f8e18ff */
[----:B------:R-:W-:-:S04]  /*92f0*/  DEPBAR.LE SB0, 0x0 ;  /* 0x000080000000791a */ /* 0x000fc80000000000 */
[----:B------:R-:W-:-:S04]  /*9300*/  UIADD3 UR4, UPT, UPT, UR4, 0x158, URZ ;  /* 0x0000015804047890 */ /* 0x000fc8000fffe0ff */
[----:B------:R-:W-:-:S09]  /*9310*/  UPRMT UR4, UR37, 0x654, UR4 ;  /* 0x0000065425047896 */ /* 0x000fd20008000004 */
[----:B------:R-:W-:Y:S01]  /*9320*/  SYNCS.ARRIVE.TRANS64.RED.A1T0 RZ, [UR4], RZ ;  /* 0x000000ffffff79a7 */ /* 0x000fe20008100404 */
[----:B------:R-:W-:Y:S05]  /*9330*/  EXIT ;  /* 0x000000000000794d */ /* 0x000fea0003800000 */
.L_x_25:
[----:B--2---:R2:W4:Y:S02]  /*9340*/  SYNCS.PHASECHK.TRANS64.TRYWAIT P0, [R2+URZ+0x1f0], R3 ;  /* 0x0001f003020075a7 */ /* 0x00452400080011ff */
[----:B----4-:R-:W-:Y:S05]  /*9350*/  @!P0 NANOSLEEP.SYNCS 0x989680 ;  /* 0x009896800000895d */ /* 0x010fea0003900000 */
[----:B------:R-:W4:Y:S02]  /*9360*/  @!P0 SYNCS.PHASECHK.TRANS64 P0, [R2+URZ+0x1f0], R3 ;  /* 0x0001f003020085a7 */ /* 0x000f2400080010ff */
[----:B----4-:R-:W-:Y:S05]  /*9370*/  @!P0 BRA `(.L_x_25) ;  /* 0xfffffffc00f08947 */ /* 0x010fea000383ffff */
[----:B------:R-:W-:Y:S05]  /*9380*/  BRA `(.L_x_157) ;  /* 0xffffff8400a07947 */ /* 0x000fea000383ffff */
.L_x_28:
[----:B------:R-:W-:Y:S07]  /*9390*/  MOV R2, UR33 ;  /* 0x0000002100027c02 */ /* 0x000fee0008000f00 */
.L_x_158:
[----:B-1----:R1:W2:Y:S02]  /*93a0*/  SYNCS.PHASECHK.TRANS64.TRYWAIT P0, [R2+URZ+0xa0], R4 ;  /* 0x0000a004020075a7 */ /* 0x0022a400080011ff */
[----:B--2---:R-:W-:Y:S05]  /*93b0*/  @!P0 NANOSLEEP.SYNCS 0x989680 ;  /* 0x009896800000895d */ /* 0x004fea0003900000 */
[----:B------:R-:W2:Y:S02]  /*93c0*/  @!P0 SYNCS.PHASECHK.TRANS64 P0, [R2+URZ+0xa0], R4 ;  /* 0x0000a004020085a7 */ /* 0x000ea400080010ff */
[----:B--2---:R-:W-:Y:S05]  /*93d0*/  @!P0 BRA `(.L_x_158) ;  /* 0xfffffffc00f08947 */ /* 0x004fea000383ffff */
[----:B------:R-:W-:Y:S05]  /*93e0*/  BRA `(.L_x_27) ;  /* 0xffffff8800087947 */ /* 0x000fea000383ffff */
.L_x_35:
[----:B-1----:R-:W-:Y:S07]  /*93f0*/  MOV R2, UR17 ;  /* 0x0000001100027c02 */ /* 0x002fee0008000f00 */
.L_x_159:
[----:B-1----:R1:W2:Y:S02]  /*9400*/  SYNCS.PHASECHK.TRANS64.TRYWAIT P0, [R2+URZ+0xa0], R4 ;  /* 0x0000a004020075a7 */ /* 0x0022a400080011ff */
[----:B--2---:R-:W-:Y:S05]  /*9410*/  @!P0 NANOSLEEP.SYNCS 0x989680 ;  /* 0x009896800000895d */ /* 0x004fea0003900000 */
[----:B------:R-:W2:Y:S02]  /*9420*/  @!P0 SYNCS.PHASECHK.TRANS64 P0, [R2+URZ+0xa0], R4 ;  /* 0x0000a004020085a7 */ /* 0x000ea400080010ff */
[----:B--2---:R-:W-:Y:S05]  /*9430*/  @!P0 BRA `(.L_x_159) ;  /* 0xfffffffc00f08947 */ /* 0x004fea000383ffff */
[----:B------:R-:W-:Y:S05]  /*9440*/  BRA `(.L_x_34) ;  /* 0xffffff8800c47947 */ /* 0x000fea000383ffff */
.L_x_40:
[----:B-1----:R1:W2:Y:S02]  /*9450*/  SYNCS.PHASECHK.TRANS64.TRYWAIT P0, [R2+URZ+0x180], R3 ;  /* 0x00018003020075a7 */ /* 0x0022a400080011ff */
[----:B--2---:R-:W-:Y:S05]  /*9460*/  @!P0 NANOSLEEP.SYNCS 0x989680 ;  /* 0x009896800000895d */ /* 0x004fea0003900000 */
[----:B------:R-:W2:Y:S02]  /*9470*/  @!P0 SYNCS.PHASECHK.TRANS64 P0, [R2+URZ+0x180], R3 ;  /* 0x00018003020085a7 */ /* 0x000ea400080010ff */
[----:B--2---:R-:W-:Y:S05]  /*9480*/  @!P0 BRA `(.L_x_40) ;  /* 0xfffffffc00f08947 */ /* 0x004fea000383ffff */
[----:B------:R-:W-:Y:S05]  /*9490*/  BRA `(.L_x_160) ;  /* 0xffffff8c00687947 */ /* 0x000fea000383ffff */
.L_x_44:
[----:B---3--:R-:W-:-:S07]  /*94a0*/  MOV R0, UR5 ;  /* 0x0000000500007c02 */ /* 0x008fce0008000f00 */
.L_x_161:
[----:B-1----:R1:W2:Y:S02]  /*94b0*/  SYNCS.PHASECHK.TRANS64.TRYWAIT P0, [R0+URZ], R2 ;  /* 0x00000002000075a7 */ /* 0x0022a400080011ff */
[----:B--2---:R-:W-:Y:S05]  /*94c0*/  @!P0 NANOSLEEP.SYNCS 0x989680 ;  /* 0x009896800000895d */ /* 0x004fea0003900000 */
[----:B------:R-:W2:Y:S02]  /*94d0*/  @!P0 SYNCS.PHASECHK.TRANS64 P0, [R0+URZ], R2 ;  /* 0x00000002000085a7 */ /* 0x000ea400080010ff */
[----:B--2---:R-:W-:Y:S05]  /*94e0*/  @!P0 BRA `(.L_x_161) ;  /* 0xfffffffc00f08947 */ /* 0x004fea000383ffff */
[----:B------:R-:W-:Y:S05]  /*94f0*/  BRA `(.L_x_162) ;  /* 0xffffff9000d87947 */ /* 0x000fea000383ffff */
.L_x_45:
[----:B---3--:R-:W-:-:S07]  /*9500*/  MOV R0, UR5 ;  /* 0x0000000500007c02 */ /* 0x008fce0008000f00 */
.L_x_163:
[----:B-1----:R1:W2:Y:S02]  /*9510*/  SYNCS.PHASECHK.TRANS64.TRYWAIT P0, [R0+URZ], R3 ;  /* 0x00000003000075a7 */ /* 0x0022a400080011ff */
[----:B--2---:R-:W-:Y:S05]  /*9520*/  @!P0 NANOSLEEP.SYNCS 0x989680 ;  /* 0x009896800000895d */ /* 0x004fea0003900000 */
[----:B------:R-:W2:Y:S02]  /*9530*/  @!P0 SYNCS.PHASECHK.TRANS64 P0, [R0+URZ], R3 ;  /* 0x00000003000085a7 */ /* 0x000ea400080010ff */
[----:B--2---:R-:W-:Y:S05]  /*9540*/  @!P0 BRA `(.L_x_163) ;  /* 0xfffffffc00f08947 */ /* 0x004fea000383ffff */
[----:B------:R-:W-:Y:S05]  /*9550*/  BRA `(.L_x_164) ;  /* 0xffffff9000e47947 */ /* 0x000fea000383ffff */
.L_x_46:
[----:B---3--:R-:W-:-:S07]  /*9560*/  MOV R0, UR5 ;  /* 0x0000000500007c02 */ /* 0x008fce0008000f00 */
.L_x_165:
[----:B-1----:R1:W2:Y:S02]  /*9570*/  SYNCS.PHASECHK.TRANS64.TRYWAIT P0, [R0+URZ], R3 ;  /* 0x00000003000075a7 */ /* 0x0022a400080011ff */
[----:B--2---:R-:W-:Y:S05]  /*9580*/  @!P0 NANOSLEEP.SYNCS 0x989680 ;  /* 0x009896800000895d */ /* 0x004fea0003900000 */
[----:B------:R-:W2:Y:S02]  /*9590*/  @!P0 SYNCS.PHASECHK.TRANS64 P0, [R0+URZ], R3 ;  /* 0x00000003000085a7 */ /* 0x000ea400080010ff */
[----:B--2---:R-:W-:Y:S05]  /*95a0*/  @!P0 BRA `(.L_x_165) ;  /* 0xfffffffc00f08947 */ /* 0x004fea000383ffff */
[----:B------:R-:W-:Y:S05]  /*95b0*/  BRA `(.L_x_166) ;  /* 0xffffff9000f07947 */ /* 0x000fea000383ffff */
.L_x_47:
[----:B---3--:R-:W-:-:S07]  /*95c0*/  MOV R0, UR5 ;  /* 0x0000000500007c02 */ /* 0x008fce0008000f00 */
.L_x_167:
[----:B-1----:R1:W2:Y:S02]  /*95d0*/  SYNCS.PHASECHK.TRANS64.TRYWAIT P0, [R0+URZ], R3 ;  /* 0x00000003000075a7 */ /* 0x0022a400080011ff */
[----:B--2---:R-:W-:Y:S05]  /*95e0*/  @!P0 NANOSLEEP.SYNCS 0x989680 ;  /* 0x009896800000895d */ /* 0x004fea0003900000 */
[----:B------:R-:W2:Y:S02]  /*95f0*/  @!P0 SYNCS.PHASECHK.TRANS64 P0, [R0+URZ], R3 ;  /* 0x00000003000085a7 */ /* 0x000ea400080010ff */
[----:B--2---:R-:W-:Y:S05]  /*9600*/  @!P0 BRA `(.L_x_167) ;  /* 0xfffffffc00f08947 */ /* 0x004fea000383ffff */
[----:B------:R-:W-:Y:S05]  /*9610*/  BRA `(.L_x_168) ;  /* 0xffffff9000fc7947 */ /* 0x000fea000383ffff */
.L_x_48:
[----:B---3--:R-:W-:-:S07]  /*9620*/  MOV R0, UR5 ;  /* 0x0000000500007c02 */ /* 0x008fce0008000f00 */
.L_x_169:
[----:B-1----:R1:W2:Y:S02]  /*9630*/  SYNCS.PHASECHK.TRANS64.TRYWAIT P0, [R0+URZ], R3 ;  /* 0x00000003000075a7 */ /* 0x0022a400080011ff */
[----:B--2---:R-:W-:Y:S05]  /*9640*/  @!P0 NANOSLEEP.SYNCS 0x989680 ;  /* 0x009896800000895d */ /* 0x004fea0003900000 */
[----:B------:R-:W2:Y:S02]  /*9650*/  @!P0 SYNCS.PHASECHK.TRANS64 P0, [R0+URZ], R3 ;  /* 0x00000003000085a7 */ /* 0x000ea400080010ff */
[----:B--2---:R-:W-:Y:S05]  /*9660*/  @!P0 BRA `(.L_x_169) ;  /* 0xfffffffc00f08947 */ /* 0x004fea000383ffff */
[----:B------:R-:W-:Y:S05]  /*9670*/  BRA `(.L_x_170) ;  /* 0xffffff9400087947 */ /* 0x000fea000383ffff */
.L_x_49:
[----:B---3--:R-:W-:-:S07]  /*9680*/  MOV R0, UR5 ;  /* 0x0000000500007c02 */ /* 0x008fce0008000f00 */
.L_x_171:
[----:B-1----:R1:W2:Y:S02]  /*9690*/  SYNCS.PHASECHK.TRANS64.TRYWAIT P0, [R0+URZ], R3 ;  /* 0x00000003000075a7 */ /* 0x0022a400080011ff */
[----:B--2---:R-:W-:Y:S05]  /*96a0*/  @!P0 NANOSLEEP.SYNCS 0x989680 ;  /* 0x009896800000895d */ /* 0x004fea0003900000 */
[----:B------:R-:W2:Y:S02]  /*96b0*/  @!P0 SYNCS.PHASECHK.TRANS64 P0, [R0+URZ], R3 ;  /* 0x00000003000085a7 */ /* 0x000ea400080010ff */
[----:B--2---:R-:W-:Y:S05]  /*96c0*/  @!P0 BRA `(.L_x_171) ;  /* 0xfffffffc00f08947 */ /* 0x004fea000383ffff */
[----:B------:R-:W-:Y:S05]  /*96d0*/  BRA `(.L_x_172) ;  /* 0xffffff9400147947 */ /* 0x000fea000383ffff */
.L_x_50:
[----:B---3--:R-:W-:-:S07]  /*96e0*/  MOV R0, UR5 ;  /* 0x0000000500007c02 */ /* 0x008fce0008000f00 */
.L_x_173:
[----:B-1----:R1:W2:Y:S02]  /*96f0*/  SYNCS.PHASECHK.TRANS64.TRYWAIT P0, [R0+URZ], R3 ;  /* 0x00000003000075a7 */ /* 0x0022a400080011ff */
[----:B--2---:R-:W-:Y:S05]  /*9700*/  @!P0 NANOSLEEP.SYNCS 0x989680 ;  /* 0x009896800000895d */ /* 0x004fea0003900000 */
[----:B------:R-:W2:Y:S02]  /*9710*/  @!P0 SYNCS.PHASECHK.TRANS64 P0, [R0+URZ], R3 ;  /* 0x00000003000085a7 */ /* 0x000ea400080010ff */
[----:B--2---:R-:W-:Y:S05]  /*9720*/  @!P0 BRA `(.L_x_173) ;  /* 0xfffffffc00f08947 */ /* 0x004fea000383ffff */
[----:B------:R-:W-:Y:S05]  /*9730*/  BRA `(.L_x_174) ;  /* 0xffffff9400207947 */ /* 0x000fea000383ffff */
.L_x_51:
[----:B---3--:R-:W-:-:S07]  /*9740*/  MOV R0, UR5 ;  /* 0x0000000500007c02 */ /* 0x008fce0008000f00 */
.L_x_175:
[----:B-1----:R1:W2:Y:S02]  /*9750*/  SYNCS.PHASECHK.TRANS64.TRYWAIT P0, [R0+URZ], R3 ;  /* 0x00000003000075a7 */ /* 0x0022a400080011ff */
[----:B--2---:R-:W-:Y:S05]  /*9760*/  @!P0 NANOSLEEP.SYNCS 0x989680 ;  /* 0x009896800000895d */ /* 0x004fea0003900000 */
[----:B------:R-:W2:Y:S02]  /*9770*/  @!P0 SYNCS.PHASECHK.TRANS64 P0, [R0+URZ], R3 ;  /* 0x00000003000085a7 */ /* 0x000ea400080010ff */
[----:B--2---:R-:W-:Y:S05]  /*9780*/  @!P0 BRA `(.L_x_175) ;  /* 0xfffffffc00f08947 */ /* 0x004fea000383ffff */
[----:B------:R-:W-:Y:S05]  /*9790*/  BRA `(.L_x_176) ;  /* 0xffffff94002c7947 */ /* 0x000fea000383ffff */
.L_x_52:
[----:B---3--:R-:W-:-:S07]  /*97a0*/  MOV R0, UR5 ;  /* 0x0000000500007c02 */ /* 0x008fce0008000f00 */
.L_x_177:
[----:B-1----:R1:W2:Y:S02]  /*97b0*/  SYNCS.PHASECHK.TRANS64.TRYWAIT P0, [R0+URZ], R3 ;  /* 0x00000003000075a7 */ /* 0x0022a400080011ff */
[----:B--2---:R-:W-:Y:S05]  /*97c0*/  @!P0 NANOSLEEP.SYNCS 0x989680 ;  /* 0x009896800000895d */ /* 0x004fea0003900000 */
[----:B------:R-:W2:Y:S02]  /*97d0*/  @!P0 SYNCS.PHASECHK.TRANS64 P0, [R0+URZ], R3 ;  /* 0x00000003000085a7 */ /* 0x000ea400080010ff */
[----:B--2---:R-:W-:Y:S05]  /*97e0*/  @!P0 BRA `(.L_x_177) ;  /* 0xfffffffc00f08947 */ /* 0x004fea000383ffff */
[----:B------:R-:W-:Y:S05]  /*97f0*/  BRA `(.L_x_178) ;  /* 0xffffff9400387947 */ /* 0x000fea000383ffff */
.L_x_53:
[----:B---3--:R-:W-:-:S07]  /*9800*/  MOV R0, UR5 ;  /* 0x0000000500007c02 */ /* 0x008fce0008000f00 */
.L_x_179:
[----:B-1----:R1:W2:Y:S02]  /*9810*/  SYNCS.PHASECHK.TRANS64.TRYWAIT P0, [R0+URZ], R3 ;  /* 0x00000003000075a7 */ /* 0x0022a400080011ff */
[----:B--2---:R-:W-:Y:S05]  /*9820*/  @!P0 NANOSLEEP.SYNCS 0x989680 ;  /* 0x009896800000895d */ /* 0x004fea0003900000 */
[----:B------:R-:W2:Y:S02]  /*9830*/  @!P0 SYNCS.PHASECHK.TRANS64 P0, [R0+URZ], R3 ;  /* 0x00000003000085a7 */ /* 0x000ea400080010ff */
[----:B--2---:R-:W-:Y:S05]  /*9840*/  @!P0 BRA `(.L_x_179) ;  /* 0xfffffffc00f08947 */ /* 0x004fea000383ffff */
[----:B------:R-:W-:Y:S05]  /*9850*/  BRA `(.L_x_180) ;  /* 0xffffff9400447947 */ /* 0x000fea000383ffff */
.L_x_54:
[----:B---3--:R-:W-:-:S07]  /*9860*/  MOV R0, UR5 ;  /* 0x0000000500007c02 */ /* 0x008fce0008000f00 */
.L_x_181:
[----:B-1----:R1:W2:Y:S02]  /*9870*/  SYNCS.PHASECHK.TRANS64.TRYWAIT P0, [R0+URZ], R3 ;  /* 0x00000003000075a7 */ /* 0x0022a400080011ff */
[----:B--2---:R-:W-:Y:S05]  /*9880*/  @!P0 NANOSLEEP.SYNCS 0x989680 ;  /* 0x009896800000895d */ /* 0x004fea0003900000 */
[----:B------:R-:W2:Y:S02]  /*9890*/  @!P0 SYNCS.PHASECHK.TRANS64 P0, [R0+URZ], R3 ;  /* 0x00000003000085a7 */ /* 0x000ea400080010ff */
[----:B--2---:R-:W-:Y:S05]  /*98a0*/  @!P0 BRA `(.L_x_181) ;  /* 0xfffffffc00f08947 */ /* 0x004fea000383ffff */
[----:B------:R-:W-:Y:S05]  /*98b0*/  BRA `(.L_x_182) ;  /* 0xffffff9400507947 */ /* 0x000fea000383ffff */
.L_x_55:
[----:B---3--:R-:W-:-:S07]  /*98c0*/  MOV R0, UR5 ;  /* 0x0000000500007c02 */ /* 0x008fce0008000f00 */
.L_x_183:
[----:B-1----:R1:W2:Y:S02]  /*98d0*/  SYNCS.PHASECHK.TRANS64.TRYWAIT P0, [R0+URZ], R3 ;  /* 0x00000003000075a7 */ /* 0x0022a400080011ff */
[----:B--2---:R-:W-:Y:S05]  /*98e0*/  @!P0 NANOSLEEP.SYNCS 0x989680 ;  /* 0x009896800000895d */ /* 0x004fea0003900000 */
[----:B------:R-:W2:Y:S02]  /*98f0*/  @!P0 SYNCS.PHASECHK.TRANS64 P0, [R0+URZ], R3 ;  /* 0x00000003000085a7 */ /* 0x000ea400080010ff */
[----:B--2---:R-:W-:Y:S05]  /*9900*/  @!P0 BRA `(.L_x_183) ;  /* 0xfffffffc00f08947 */ /* 0x004fea000383ffff */
[----:B------:R-:W-:Y:S05]  /*9910*/  BRA `(.L_x_184) ;  /* 0xffffff94005c7947 */ /* 0x000fea000383ffff */
.L_x_56:
[----:B---3--:R-:W-:-:S07]  /*9920*/  MOV R0, UR5 ;  /* 0x0000000500007c02 */ /* 0x008fce0008000f00 */
.L_x_185:
[----:B-1----:R1:W2:Y:S02]  /*9930*/  SYNCS.PHASECHK.TRANS64.TRYWAIT P0, [R0+URZ], R3 ;  /* 0x00000003000075a7 */ /* 0x0022a400080011ff */
[----:B--2---:R-:W-:Y:S05]  /*9940*/  @!P0 NANOSLEEP.SYNCS 0x989680 ;  /* 0x009896800000895d */ /* 0x004fea0003900000 */
[----:B------:R-:W2:Y:S02]  /*9950*/  @!P0 SYNCS.PHASECHK.TRANS64 P0, [R0+URZ], R3 ;  /* 0x00000003000085a7 */ /* 0x000ea400080010ff */
[----:B--2---:R-:W-:Y:S05]  /*9960*/  @!P0 BRA `(.L_x_185) ;  /* 0xfffffffc00f08947 */ /* 0x004fea000383ffff */
[----:B------:R-:W-:Y:S05]  /*9970*/  BRA `(.L_x_186) ;  /* 0xffffff9400687947 */ /* 0x000fea000383ffff */
.L_x_57:
[----:B---3--:R-:W-:-:S07]  /*9980*/  MOV R0, UR5 ;  /* 0x0000000500007c02 */ /* 0x008fce0008000f00 */
.L_x_187:
[----:B-1----:R1:W2:Y:S02]  /*9990*/  SYNCS.PHASECHK.TRANS64.TRYWAIT P0, [R0+URZ], R3 ;  /* 0x00000003000075a7 */ /* 0x0022a400080011ff */
[----:B--2---:R-:W-:Y:S05]  /*99a0*/  @!P0 NANOSLEEP.SYNCS 0x989680 ;  /* 0x009896800000895d */ /* 0x004fea0003900000 */
[----:B------:R-:W2:Y:S02]  /*99b0*/  @!P0 SYNCS.PHASECHK.TRANS64 P0, [R0+URZ], R3 ;  /* 0x00000003000085a7 */ /* 0x000ea400080010ff */
[----:B--2---:R-:W-:Y:S05]  /*99c0*/  @!P0 BRA `(.L_x_187) ;  /* 0xfffffffc00f08947 */ /* 0x004fea000383ffff */
[----:B------:R-:W-:Y:S05]  /*99d0*/  BRA `(.L_x_188) ;  /* 0xffffff9400747947 */ /* 0x000fea000383ffff */
.L_x_58:
[----:B---3--:R-:W-:-:S07]  /*99e0*/  MOV R0, UR5 ;  /* 0x0000000500007c02 */ /* 0x008fce0008000f00 */
.L_x_189:
[----:B-1----:R1:W2:Y:S02]  /*99f0*/  SYNCS.PHASECHK.TRANS64.TRYWAIT P0, [R0+URZ], R3 ;  /* 0x00000003000075a7 */ /* 0x0022a400080011ff */
[----:B--2---:R-:W-:Y:S05]  /*9a00*/  @!P0 NANOSLEEP.SYNCS 0x989680 ;  /* 0x009896800000895d */ /* 0x004fea0003900000 */
[----:B------:R-:W2:Y:S02]  /*9a10*/  @!P0 SYNCS.PHASECHK.TRANS64 P0, [R0+URZ], R3 ;  /* 0x00000003000085a7 */ /* 0x000ea400080010ff */
[----:B--2---:R-:W-:Y:S05]  /*9a20*/  @!P0 BRA `(.L_x_189) ;  /* 0xfffffffc00f08947 */ /* 0x004fea000383ffff */
[----:B------:R-:W-:Y:S05]  /*9a30*/  BRA `(.L_x_190) ;  /* 0xffffff9400807947 */ /* 0x000fea000383ffff */
.L_x_59:
[----:B---3--:R-:W-:-:S07]  /*9a40*/  MOV R0, UR5 ;  /* 0x0000000500007c02 */ /* 0x008fce0008000f00 */
.L_x_191:
[----:B-1----:R1:W2:Y:S02]  /*9a50*/  SYNCS.PHASECHK.TRANS64.TRYWAIT P0, [R0+URZ], R3 ;  /* 0x00000003000075a7 */ /* 0x0022a400080011ff */
[----:B--2---:R-:W-:Y:S05]  /*9a60*/  @!P0 NANOSLEEP.SYNCS 0x989680 ;  /* 0x009896800000895d */ /* 0x004fea0003900000 */
[----:B------:R-:W2:Y:S02]  /*9a70*/  @!P0 SYNCS.PHASECHK.TRANS64 P0, [R0+URZ], R3 ;  /* 0x00000003000085a7 */ /* 0x000ea400080010ff */
[----:B--2---:R-:W-:Y:S05]  /*9a80*/  @!P0 BRA `(.L_x_191) ;  /* 0xfffffffc00f08947 */ /* 0x004fea000383ffff */
[----:B------:R-:W-:Y:S05]  /*9a90*/  BRA `(.L_x_192) ;  /* 0xffffff94008c7947 */ /* 0x000fea000383ffff */
.L_x_60:
[----:B---3--:R-:W-:-:S07]  /*9aa0*/  MOV R0, UR5 ;  /* 0x0000000500007c02 */ /* 0x008fce0008000f00 */
.L_x_193:
[----:B-1----:R1:W2:Y:S02]  /*9ab0*/  SYNCS.PHASECHK.TRANS64.TRYWAIT P0, [R0+URZ], R3 ;  /* 0x00000003000075a7 */ /* 0x0022a400080011ff */
[----:B--2---:R-:W-:Y:S05]  /*9ac0*/  @!P0 NANOSLEEP.SYNCS 0x989680 ;  /* 0x009896800000895d */ /* 0x004fea0003900000 */
[----:B------:R-:W2:Y:S02]  /*9ad0*/  @!P0 SYNCS.PHASECHK.TRANS64 P0, [R0+URZ], R3 ;  /* 0x00000003000085a7 */ /* 0x000ea400080010ff */
[----:B--2---:R-:W-:Y:S05]  /*9ae0*/  @!P0 BRA `(.L_x_193) ;  /* 0xfffffffc00f08947 */ /* 0x004fea000383ffff */
[----:B------:R-:W-:Y:S05]  /*9af0*/  BRA `(.L_x_194) ;  /* 0xffffff9400987947 */ /* 0x000fea000383ffff */
.L_x_61:
[----:B---3--:R-:W-:-:S07]  /*9b00*/  MOV R0, UR5 ;  /* 0x0000000500007c02 */ /* 0x008fce0008000f00 */
.L_x_195:
[----:B-1----:R1:W2:Y:S02]  /*9b10*/  SYNCS.PHASECHK.TRANS64.TRYWAIT P0, [R0+URZ], R3 ;  /* 0x00000003000075a7 */ /* 0x0022a400080011ff */
[----:B--2---:R-:W-:Y:S05]  /*9b20*/  @!P0 NANOSLEEP.SYNCS 0x989680 ;  /* 0x009896800000895d */ /* 0x004fea0003900000 */
[----:B------:R-:W2:Y:S02]  /*9b30*/  @!P0 SYNCS.PHASECHK.TRANS64 P0, [R0+URZ], R3 ;  /* 0x00000003000085a7 */ /* 0x000ea400080010ff */
[----:B--2---:R-:W-:Y:S05]  /*9b40*/  @!P0 BRA `(.L_x_195) ;  /* 0xfffffffc00f08947 */ /* 0x004fea000383ffff */
[----:B------:R-:W-:Y:S05]  /*9b50*/  BRA `(.L_x_196) ;  /* 0xffffff9400a47947 */ /* 0x000fea000383ffff */
.L_x_62:
[----:B---3--:R-:W-:-:S07]  /*9b60*/  MOV R0, UR5 ;  /* 0x0000000500007c02 */ /* 0x008fce0008000f00 */
.L_x_197:
[----:B-1----:R1:W2:Y:S02]  /*9b70*/  SYNCS.PHASECHK.TRANS64.TRYWAIT P0, [R0+URZ], R3 ;  /* 0x00000003000075a7 */ /* 0x0022a400080011ff */
[----:B--2---:R-:W-:Y:S05]  /*9b80*/  @!P0 NANOSLEEP.SYNCS 0x989680 ;  /* 0x009896800000895d */ /* 0x004fea0003900000 */
[----:B------:R-:W2:Y:S02]  /*9b90*/  @!P0 SYNCS.PHASECHK.TRANS64 P0, [R0+URZ], R3 ;  /* 0x00000003000085a7 */ /* 0x000ea400080010ff */
[----:B--2---:R-:W-:Y:S05]  /*9ba0*/  @!P0 BRA `(.L_x_197) ;  /* 0xfffffffc00f08947 */ /* 0x004fea000383ffff */
[----:B------:R-:W-:Y:S05]  /*9bb0*/  BRA `(.L_x_198) ;  /* 0xffffff9400b07947 */ /* 0x000fea000383ffff */
.L_x_65:
[----:B-1----:R1:W2:Y:S02]  /*9bc0*/  SYNCS.PHASECHK.TRANS64.TRYWAIT P0, [R0+URZ+0x1e0], R4 ;  /* 0x0001e004000075a7 */ /* 0x0022a400080011ff */
[----:B--2---:R-:W-:Y:S05]  /*9bd0*/  @!P0 NANOSLEEP.SYNCS 0x989680 ;  /* 0x009896800000895d */ /* 0x004fea0003900000 */
[----:B------:R-:W2:Y:S02]  /*9be0*/  @!P0 SYNCS.PHASECHK.TRANS64 P0, [R0+URZ+0x1e0], R4 ;  /* 0x0001e004000085a7 */ /* 0x000ea400080010ff */
[----:B--2---:R-:W-:Y:S05]  /*9bf0*/  @!P0 BRA `(.L_x_65) ;  /* 0xfffffffc00f08947 */ /* 0x004fea000383ffff */
[----:B------:R-:W-:Y:S05]  /*9c00*/  BRA `(.L_x_199) ;  /* 0xffffff9800107947 */ /* 0x000fea000383ffff */
.L_x_66:
[----:B------:R-:W-:-:S07]  /*9c10*/  MOV R0, UR5 ;  /* 0x0000000500007c02 */ /* 0x000fce0008000f00 */
.L_x_200:
[----:B-1----:R1:W2:Y:S02]  /*9c20*/  SYNCS.PHASECHK.TRANS64.TRYWAIT P0, [R0+URZ+0x190], R5 ;  /* 0x00019005000075a7 */ /* 0x0022a400080011ff */
[----:B--2---:R-:W-:Y:S05]  /*9c30*/  @!P0 NANOSLEEP.SYNCS 0x989680 ;  /* 0x009896800000895d */ /* 0x004fea0003900000 */
[----:B------:R-:W2:Y:S02]  /*9c40*/  @!P0 SYNCS.PHASECHK.TRANS64 P0, [R0+URZ+0x190], R5 ;  /* 0x00019005000085a7 */ /* 0x000ea400080010ff */
[----:B--2---:R-:W-:Y:S05]  /*9c50*/  @!P0 BRA `(.L_x_200) ;  /* 0xfffffffc00f08947 */ /* 0x004fea000383ffff */
[----:B------:R-:W-:Y:S05]  /*9c60*/  BRA `(.L_x_201) ;  /* 0xffffff9800207947 */ /* 0x000fea000383ffff */
.L_x_67:
[----:B-1----:R1:W2:Y:S02]  /*9c70*/  SYNCS.PHASECHK.TRANS64.TRYWAIT P1, [R0+URZ+0x180], R4 ;  /* 0x00018004000075a7 */ /* 0x0022a400080211ff */
[----:B--2---:R-:W-:Y:S05]  /*9c80*/  @!P1 NANOSLEEP.SYNCS 0x989680 ;  /* 0x009896800000995d */ /* 0x004fea0003900000 */
[----:B------:R-:W2:Y:S02]  /*9c90*/  @!P1 SYNCS.PHASECHK.TRANS64 P1, [R0+URZ+0x180], R4 ;  /* 0x00018004000095a7 */ /* 0x000ea400080210ff */
[----:B--2---:R-:W-:Y:S05]  /*9ca0*/  @!P1 BRA `(.L_x_67) ;  /* 0xfffffffc00f09947 */ /* 0x004fea000383ffff */
[----:B------:R-:W-:Y:S05]  /*9cb0*/  BRA `(.L_x_202) ;  /* 0xffffff9800507947 */ /* 0x000fea000383ffff */
.L_x_70:
[----:B------:R-:W-:-:S07]  /*9cc0*/  MOV R0, UR5 ;  /* 0x0000000500007c02 */ /* 0x000fce0008000f00 */
.L_x_203:
[----:B-1----:R1:W2:Y:S02]  /*9cd0*/  SYNCS.PHASECHK.TRANS64.TRYWAIT P0, [R0+URZ+0x190], R2 ;  /* 0x00019002000075a7 */ /* 0x0022a400080011ff */
[----:B--2---:R-:W-:Y:S05]  /*9ce0*/  @!P0 NANOSLEEP.SYNCS 0x989680 ;  /* 0x009896800000895d */ /* 0x004fea0003900000 */
[----:B------:R-:W2:Y:S02]  /*9cf0*/  @!P0 SYNCS.PHASECHK.TRANS64 P0, [R0+URZ+0x190], R2 ;  /* 0x00019002000085a7 */ /* 0x000ea400080010ff */
[----:B--2---:R-:W-:Y:S05]  /*9d00*/  @!P0 BRA `(.L_x_203) ;  /* 0xfffffffc00f08947 */ /* 0x004fea000383ffff */
[----:B------:R-:W-:Y:S05]  /*9d10*/  BRA `(.L_x_69) ;  /* 0xffffff9800a47947 */ /* 0x000fea000383ffff */
.L_x_79:
[----:B-1----:R-:W-:-:S04]  /*9d20*/  MOV R4, UR4 ;  /* 0x0000000400047c02 */ /* 0x002fc80008000f00 */
[----:B------:R1:W2:Y:S03]  /*9d30*/  SYNCS.PHASECHK.TRANS64.TRYWAIT P0, [R4+URZ+0x8], R5 ;  /* 0x00000805040075a7 */ /* 0x0002a600080011ff */
[----:B--2---:R-:W-:Y:S05]  /*9d40*/  @!P0 NANOSLEEP.SYNCS 0x989680 ;  /* 0x009896800000895d */ /* 0x004fea0003900000 */
[----:B------:R-:W2:Y:S02]  /*9d50*/  @!P0 SYNCS.PHASECHK.TRANS64 P0, [R4+URZ+0x8], R5 ;  /* 0x00000805040085a7 */ /* 0x000ea400080010ff */
[----:B--2---:R-:W-:Y:S05]  /*9d60*/  @!P0 BRA `(.L_x_79) ;  /* 0xfffffffc00ec8947 */ /* 0x004fea000383ffff */
[----:B------:R-:W-:Y:S05]  /*9d70*/  BRA `(.L_x_78) ;  /* 0xffffff9c00587947 */ /* 0x000fea000383ffff */
.L_x_81:
[----:B------:R-:W-:Y:S01]  /*9d80*/  BSSY B0, `(.L_x_204) ;  /* 0x0000006000007945 */ /* 0x000fe20003800000 */
[----:B------:R-:W-:-:S07]  /*9d90*/  MOV R15, 0xffffffff ;  /* 0xffffffff000f7802 */ /* 0x000fce0000000f00 */
[----:B-1---5:R-:W-:Y:S05]  /*9da0*/  WARPSYNC.COLLECTIVE R15, `(.L_x_205) ;  /* 0x000000000f0c7348 */ /* 0x022fea0003c00000 */
[----:B------:R-:W-:Y:S02]  /*9db0*/  ELECT P6, UR79, PT ;  /* 0x00000000004f782f */ /* 0x000fe400038c0000 */
[----:B------:R-:W-:Y:S01]  /*9dc0*/  MOV R14, UR79 ;  /* 0x0000004f000e7c02 */ /* 0x000fe20008000f00 */
[----:B-1---5:R-:W-:Y:S10]  /*9dd0*/  ENDCOLLECTIVE ;  /* 0x000000000000791b */ /* 0x022ff40003800000 */
.L_x_205:
[----:B------:R-:W-:Y:S05]  /*9de0*/  BSYNC B0 ;  /* 0x0000000000007941 */ /* 0x000fea0003800000 */
.L_x_204:
[----:B------:R-:W-:Y:S05]  /*9df0*/  BRA `(.L_x_206) ;  /* 0xffffff9c00887947 */ /* 0x000fea000383ffff */
.L_x_83:
[----:B-1----:R-:W-:-:S04]  /*9e00*/  MOV R2, UR4 ;  /* 0x0000000400027c02 */ /* 0x002fc80008000f00 */
[----:B------:R1:W2:Y:S03]  /*9e10*/  SYNCS.PHASECHK.TRANS64.TRYWAIT P0, [R2+URZ+0x8], R3 ;  /* 0x00000803020075a7 */ /* 0x0002a600080011ff */
[----:B--2---:R-:W-:Y:S05]  /*9e20*/  @!P0 NANOSLEEP.SYNCS 0x989680 ;  /* 0x009896800000895d */ /* 0x004fea0003900000 */
[----:B------:R-:W2:Y:S02]  /*9e30*/  @!P0 SYNCS.PHASECHK.TRANS64 P0, [R2+URZ+0x8], R3 ;  /* 0x00000803020085a7 */ /* 0x000ea400080010ff */
[----:B--2---:R-:W-:Y:S05]  /*9e40*/  @!P0 BRA `(.L_x_83) ;  /* 0xfffffffc00ec8947 */ /* 0x004fea000383ffff */
[----:B------:R-:W-:Y:S05]  /*9e50*/  BRA `(.L_x_82) ;  /* 0xffffff9c008c7947 */ /* 0x000fea000383ffff */
.L_x_84:
[----:B-1----:R1:W2:Y:S02]  /*9e60*/  SYNCS.PHASECHK.TRANS64.TRYWAIT P0, [R0+URZ+0x180], R4 ;  /* 0x00018004000075a7 */ /* 0x0022a400080011ff */
[----:B--2---:R-:W-:Y:S05]  /*9e70*/  @!P0 NANOSLEEP.SYNCS 0x989680 ;  /* 0x009896800000895d */ /* 0x004fea0003900000 */
[----:B------:R-:W2:Y:S02]  /*9e80*/  @!P0 SYNCS.PHASECHK.TRANS64 P0, [R0+URZ+0x180], R4 ;  /* 0x00018004000085a7 */ /* 0x000ea400080010ff */
[----:B--2---:R-:W-:Y:S05]  /*9e90*/  @!P0 BRA `(.L_x_84) ;  /* 0xfffffffc00f08947 */ /* 0x004fea000383ffff */
[----:B------:R-:W-:Y:S05]  /*9ea0*/  BRA `(.L_x_207) ;  /* 0xffffffa000687947 */ /* 0x000fea000383ffff */
.L_x_86:
[----:B------:R-:W-:-:S07]  /*9eb0*/  MOV R0, UR19 ;  /* 0x0000001300007c02 */ /* 0x000fce0008000f00 */
.L_x_208:
[----:B-1----:R1:W2:Y:S02]  /*9ec0*/  SYNCS.PHASECHK.TRANS64.TRYWAIT P0, [R0+URZ+0x1c0], R4 ;  /* 0x0001c004000075a7 */ /* 0x0022a400080011ff */
[----:B--2---:R-:W-:Y:S05]  /*9ed0*/  @!P0 NANOSLEEP.SYNCS 0x989680 ;  /* 0x009896800000895d */ /* 0x004fea0003900000 */
[----:B------:R-:W2:Y:S02]  /*9ee0*/  @!P0 SYNCS.PHASECHK.TRANS64 P0, [R0+URZ+0x1c0], R4 ;  /* 0x0001c004000085a7 */ /* 0x000ea400080010ff */
[----:B--2---:R-:W-:Y:S05]  /*9ef0*/  @!P0 BRA `(.L_x_208) ;  /* 0xfffffffc00f08947 */ /* 0x004fea000383ffff */
[----:B------:R-:W-:Y:S05]  /*9f00*/  BRA `(.L_x_209) ;  /* 0xffffffa000b47947 */ /* 0x000fea000383ffff */
.L_x_89:
[----:B------:R-:W-:Y:S07]  /*9f10*/  MOV R0, UR7 ;  /* 0x0000000700007c02 */ /* 0x000fee0008000f00 */
.L_x_210:
[----:B-1----:R1:W2:Y:S02]  /*9f20*/  SYNCS.PHASECHK.TRANS64.TRYWAIT P0, [R0+URZ], R4 ;  /* 0x00000004000075a7 */ /* 0x0022a400080011ff */
[----:B--2---:R-:W-:Y:S05]  /*9f30*/  @!P0 NANOSLEEP.SYNCS 0x989680 ;  /* 0x009896800000895d */ /* 0x004fea0003900000 */
[----:B------:R-:W2:Y:S02]  /*9f40*/  @!P0 SYNCS.PHASECHK.TRANS64 P0, [R0+URZ], R4 ;  /* 0x00000004000085a7 */ /* 0x000ea400080010ff */
[----:B--2---:R-:W-:Y:S05]  /*9f50*/  @!P0 BRA `(.L_x_210) ;  /* 0xfffffffc00f08947 */ /* 0x004fea000383ffff */
[----:B------:R-:W-:Y:S05]  /*9f60*/  BRA `(.L_x_88) ;  /* 0xffffffa000c87947 */ /* 0x000fea000383ffff */
.L_x_93:
[----:B-1----:R-:W-:-:S07]  /*9f70*/  MOV R0, UR6 ;  /* 0x0000000600007c02 */ /* 0x002fce0008000f00 */
.L_x_211:
[----:B-1----:R1:W2:Y:S02]  /*9f80*/  SYNCS.PHASECHK.TRANS64.TRYWAIT P0, [R0+URZ], R2 ;  /* 0x00000002000075a7 */ /* 0x0022a400080011ff */
[----:B--2---:R-:W-:Y:S05]  /*9f90*/  @!P0 NANOSLEEP.SYNCS 0x989680 ;  /* 0x009896800000895d */ /* 0x004fea0003900000 */
[----:B------:R-:W2:Y:S02]  /*9fa0*/  @!P0 SYNCS.PHASECHK.TRANS64 P0, [R0+URZ], R2 ;  /* 0x00000002000085a7 */ /* 0x000ea400080010ff */
[----:B--2---:R-:W-:Y:S05]  /*9fb0*/  @!P0 BRA `(.L_x_211) ;  /* 0xfffffffc00f08947 */ /* 0x004fea000383ffff */
[----:B------:R-:W-:Y:S05]  /*9fc0*/  BRA `(.L_x_212) ;  /* 0xffffffa400947947 */ /* 0x000fea000383ffff */
.L_x_94:
[----:B------:R-:W-:-:S07]  /*9fd0*/  MOV R0, UR6 ;  /* 0x0000000600007c02 */ /* 0x000fce0008000f00 */
.L_x_213:
[----:B-1----:R1:W2:Y:S02]  /*9fe0*/  SYNCS.PHASECHK.TRANS64.TRYWAIT P0, [R0+URZ], R3 ;  /* 0x00000003000075a7 */ /* 0x0022a400080011ff */
[----:B--2---:R-:W-:Y:S05]  /*9ff0*/  @!P0 NANOSLEEP.SYNCS 0x989680 ;  /* 0x009896800000895d */ /* 0x004fea0003900000 */
[----:B------:R-:W2:Y:S02]  /*a000*/  @!P0 SYNCS.PHASECHK.TRANS64 P0, [R0+URZ], R3 ;  /* 0x00000003000085a7 */ /* 0x000ea400080010ff */
[----:B--2---:R-:W-:Y:S05]  /*a010*/  @!P0 BRA `(.L_x_213) ;  /* 0xfffffffc00f08947 */ /* 0x004fea000383ffff */
[----:B------:R-:W-:Y:S05]  /*a020*/  BRA `(.L_x_214) ;  /* 0xffffffa400a07947 */ /* 0x000fea000383ffff */
.L_x_95:
[----:B------:R-:W-:-:S07]  /*a030*/  MOV R0, UR6 ;  /* 0x0000000600007c02 */ /* 0x000fce0008000f00 */
.L_x_215:
[----:B-1----:R1:W2:Y:S02]  /*a040*/  SYNCS.PHASECHK.TRANS64.TRYWAIT P0, [R0+URZ], R3 ;  /* 0x00000003000075a7 */ /* 0x0022a400080011ff */
[----:B--2---:R-:W-:Y:S05]  /*a050*/  @!P0 NANOSLEEP.SYNCS 0x989680 ;  /* 0x009896800000895d */ /* 0x004fea0003900000 */
[----:B------:R-:W2:Y:S02]  /*a060*/  @!P0 SYNCS.PHASECHK.TRANS64 P0, [R0+URZ], R3 ;  /* 0x00000003000085a7 */ /* 0x000ea400080010ff */
[----:B--2---:R-:W-:Y:S05]  /*a070*/  @!P0 BRA `(.L_x_215) ;  /* 0xfffffffc00f08947 */ /* 0x004fea000383ffff */
[----:B------:R-:W-:Y:S05]  /*a080*/  BRA `(.L_x_216) ;  /* 0xffffffa400ac7947 */ /* 0x000fea000383ffff */
.L_x_98:
[----:B------:R-:W-:-:S07]  /*a090*/  MOV R0, UR11 ;  /* 0x0000000b00007c02 */ /* 0x000fce0008000f00 */
.L_x_217:
[----:B-1----:R1:W2:Y:S02]  /*a0a0*/  SYNCS.PHASECHK.TRANS64.TRYWAIT P1, [R0+URZ+0x200], R2 ;  /* 0x00020002000075a7 */ /* 0x0022a400080211ff */
[----:B--2---:R-:W-:Y:S05]  /*a0b0*/  @!P1 NANOSLEEP.SYNCS 0x989680 ;  /* 0x009896800000995d */ /* 0x004fea0003900000 */
[----:B------:R-:W2:Y:S02]  /*a0c0*/  @!P1 SYNCS.PHASECHK.TRANS64 P1, [R0+URZ+0x200], R2 ;  /* 0x00020002000095a7 */ /* 0x000ea400080210ff */
[----:B--2---:R-:W-:Y:S05]  /*a0d0*/  @!P1 BRA `(.L_x_217) ;  /* 0xfffffffc00f09947 */ /* 0x004fea000383ffff */
[----:B------:R-:W-:Y:S05]  /*a0e0*/  BRA `(.L_x_218) ;  /* 0xffffffa400f87947 */ /* 0x000fea000383ffff */
.L_x_103:
[----:B--2---:R2:W4:Y:S02]  /*a0f0*/  SYNCS.PHASECHK.TRANS64.TRYWAIT P0, [R0+URZ+0x180], R2 ;  /* 0x00018002000075a7 */ /* 0x00452400080011ff */
[----:B----4-:R-:W-:Y:S05]  /*a100*/  @!P0 NANOSLEEP.SYNCS 0x989680 ;  /* 0x009896800000895d */ /* 0x010fea0003900000 */
[----:B------:R-:W4:Y:S02]  /*a110*/  @!P0 SYNCS.PHASECHK.TRANS64 P0, [R0+URZ+0x180], R2 ;  /* 0x00018002000085a7 */ /* 0x000f2400080010ff */
[----:B----4-:R-:W-:Y:S05]  /*a120*/  @!P0 BRA `(.L_x_103) ;  /* 0xfffffffc00f08947 */ /* 0x010fea000383ffff */
[----:B------:R-:W-:Y:S05]  /*a130*/  BRA `(.L_x_219) ;  /* 0xffffffac00087947 */ /* 0x000fea000383ffff */
.L_x_106:
[----:B------:R-:W-:Y:S07]  /*a140*/  MOV R0, UR7 ;  /* 0x0000000700007c02 */ /* 0x000fee0008000f00 */
.L_x_220:
[----:B--2---:R2:W4:Y:S02]  /*a150*/  SYNCS.PHASECHK.TRANS64.TRYWAIT P0, [R0+URZ+0x178], R2 ;  /* 0x00017802000075a7 */ /* 0x00452400080011ff */
[----:B----4-:R-:W-:Y:S05]  /*a160*/  @!P0 NANOSLEEP.SYNCS 0x989680 ;  /* 0x009896800000895d */ /* 0x010fea0003900000 */
[----:B------:R-:W4:Y:S02]  /*a170*/  @!P0 SYNCS.PHASECHK.TRANS64 P0, [R0+URZ+0x178], R2 ;  /* 0x00017802000085a7 */ /* 0x000f2400080010ff */
[----:B----4-:R-:W-:Y:S05]  /*a180*/  @!P0 BRA `(.L_x_220) ;  /* 0xfffffffc00f08947 */ /* 0x010fea000383ffff */
[----:B------:R-:W-:Y:S05]  /*a190*/  BRA `(.L_x_105) ;  /* 0xffffffac00e87947 */ /* 0x000fea000383ffff */
.L_x_109:
[----:B------:R-:W-:Y:S07]  /*a1a0*/  MOV R0, UR7 ;  /* 0x0000000700007c02 */ /* 0x000fee0008000f00 */
.L_x_221:
[----:B-1----:R1:W2:Y:S02]  /*a1b0*/  SYNCS.PHASECHK.TRANS64.TRYWAIT P0, [R0+URZ+0x158], R14 ;  /* 0x0001580e000075a7 */ /* 0x0022a400080011ff */
[----:B--2---:R-:W-:Y:S05]  /*a1c0*/  @!P0 NANOSLEEP.SYNCS 0x989680 ;  /* 0x009896800000895d */ /* 0x004fea0003900000 */
[----:B------:R-:W2:Y:S02]  /*a1d0*/  @!P0 SYNCS.PHASECHK.TRANS64 P0, [R0+URZ+0x158], R14 ;  /* 0x0001580e000085a7 */ /* 0x000ea400080010ff */
[----:B--2---:R-:W-:Y:S05]  /*a1e0*/  @!P0 BRA `(.L_x_221) ;  /* 0xfffffffc00f08947 */ /* 0x004fea000383ffff */
[----:B------:R-:W-:Y:S05]  /*a1f0*/  BRA `(.L_x_222) ;  /* 0xffffffb000607947 */ /* 0x000fea000383ffff */
.L_x_110:
[----:B------:R-:W-:Y:S07]  /*a200*/  MOV R0, UR7 ;  /* 0x0000000700007c02 */ /* 0x000fee0008000f00 */
.L_x_223:
[----:B-1----:R1:W2:Y:S02]  /*a210*/  SYNCS.PHASECHK.TRANS64.TRYWAIT P0, [R0+URZ+0x160], R14 ;  /* 0x0001600e000075a7 */ /* 0x0022a400080011ff */
[----:B--2---:R-:W-:Y:S05]  /*a220*/  @!P0 NANOSLEEP.SYNCS 0x989680 ;  /* 0x009896800000895d */ /* 0x004fea0003900000 */
[----:B------:R-:W2:Y:S02]  /*a230*/  @!P0 SYNCS.PHASECHK.TRANS64 P0, [R0+URZ+0x160], R14 ;  /* 0x0001600e000085a7 */ /* 0x000ea400080010ff */
[----:B--2---:R-:W-:Y:S05]  /*a240*/  @!P0 BRA `(.L_x_223) ;  /* 0xfffffffc00f08947 */ /* 0x004fea000383ffff */
[----:B------:R-:W-:Y:S05]  /*a250*/  BRA `(.L_x_224) ;  /* 0xffffffb000b47947 */ /* 0x000fea000383ffff */
.L_x_111:
[----:B------:R-:W-:Y:S07]  /*a260*/  MOV R0, UR7 ;  /* 0x0000000700007c02 */ /* 0x000fee0008000f00 */
.L_x_225:
[----:B-1----:R1:W2:Y:S02]  /*a270*/  SYNCS.PHASECHK.TRANS64.TRYWAIT P0, [R0+URZ+0x168], R14 ;  /* 0x0001680e000075a7 */ /* 0x0022a400080011ff */
[----:B--2---:R-:W-:Y:S05]  /*a280*/  @!P0 NANOSLEEP.SYNCS 0x989680 ;  /* 0x009896800000895d */ /* 0x004fea0003900000 */
[----:B------:R-:W2:Y:S02]  /*a290*/  @!P0 SYNCS.PHASECHK.TRANS64 P0, [R0+URZ+0x168], R14 ;  /* 0x0001680e000085a7 */ /* 0x000ea400080010ff */
[----:B--2---:R-:W-:Y:S05]  /*a2a0*/  @!P0 BRA `(.L_x_225) ;  /* 0xfffffffc00f08947 */ /* 0x004fea000383ffff */
[----:B------:R-:W-:Y:S05]  /*a2b0*/  BRA `(.L_x_226) ;  /* 0xffffffb400547947 */ /* 0x000fea000383ffff */
.L_x_113:
[----:B------:R-:W-:-:S07]  /*a2c0*/  MOV R0, UR7 ;  /* 0x0000000700007c02 */ /* 0x000fce0008000f00 */
.L_x_227:
[----:B-1----:R1:W4:Y:S02]  /*a2d0*/  SYNCS.PHASECHK.TRANS64.TRYWAIT P0, [R0+URZ+0x158], R2 ;  /* 0x00015802000075a7 */ /* 0x00232400080011ff */
[----:B----4-:R-:W-:Y:S05]  /*a2e0*/  @!P0 NANOSLEEP.SYNCS 0x989680 ;  /* 0x009896800000895d */ /* 0x010fea0003900000 */
[----:B------:R-:W4:Y:S02]  /*a2f0*/  @!P0 SYNCS.PHASECHK.TRANS64 P0, [R0+URZ+0x158], R2 ;  /* 0x00015802000085a7 */ /* 0x000f2400080010ff */
[----:B----4-:R-:W-:Y:S05]  /*a300*/  @!P0 BRA `(.L_x_227) ;  /* 0xfffffffc00f08947 */ /* 0x010fea000383ffff */
[----:B------:R-:W-:Y:S05]  /*a310*/  BRA `(.L_x_228) ;  /* 0xffffffb400dc7947 */ /* 0x000fea000383ffff */
.L_x_114:
[----:B-1----:R-:W-:-:S07]  /*a320*/  MOV R0, UR7 ;  /* 0x0000000700007c02 */ /* 0x002fce0008000f00 */
.L_x_229:
[----:B-1----:R1:W4:Y:S02]  /*a330*/  SYNCS.PHASECHK.TRANS64.TRYWAIT P0, [R0+URZ+0x160], R2 ;  /* 0x00016002000075a7 */ /* 0x00232400080011ff */
[----:B----4-:R-:W-:Y:S05]  /*a340*/  @!P0 NANOSLEEP.SYNCS 0x989680 ;  /* 0x009896800000895d */ /* 0x010fea0003900000 */
[----:B------:R-:W4:Y:S02]  /*a350*/  @!P0 SYNCS.PHASECHK.TRANS64 P0, [R0+URZ+0x160], R2 ;  /* 0x00016002000085a7 */ /* 0x000f2400080010ff */
[----:B----4-:R-:W-:Y:S05]  /*a360*/  @!P0 BRA `(.L_x_229) ;  /* 0xfffffffc00f08947 */ /* 0x010fea000383ffff */
[----:B------:R-:W-:Y:S05]  /*a370*/  BRA `(.L_x_230) ;  /* 0xffffffb400cc7947 */ /* 0x000fea000383ffff */
.L_x_116:
[----:B--2---:R2:W3:Y:S02]  /*a380*/  SYNCS.PHASECHK.TRANS64.TRYWAIT P0, [R0+URZ+0x180], R2 ;  /* 0x00018002000075a7 */ /* 0x0044e400080011ff */
[----:B---3--:R-:W-:Y:S05]  /*a390*/  @!P0 NANOSLEEP.SYNCS 0x989680 ;  /* 0x009896800000895d */ /* 0x008fea0003900000 */
[----:B------:R-:W3:Y:S02]  /*a3a0*/  @!P0 SYNCS.PHASECHK.TRANS64 P0, [R0+URZ+0x180], R2 ;  /* 0x00018002000085a7 */ /* 0x000ee400080010ff */
[----:B---3--:R-:W-:Y:S05]  /*a3b0*/  @!P0 BRA `(.L_x_116) ;  /* 0xfffffffc00f08947 */ /* 0x008fea000383ffff */
[----:B------:R-:W-:Y:S05]  /*a3c0*/  BRA `(.L_x_231) ;  /* 0xffffffb800a87947 */ /* 0x000fea000383ffff */
.L_x_127:
[----:B-1----:R-:W-:Y:S04]  /*a3d0*/  MOV R2, UR48 ;  /* 0x0000003000027c02 */ /* 0x002fe80008000f00 */
[----:B------:R1:W3:Y:S03]  /*a3e0*/  SYNCS.PHASECHK.TRANS64.TRYWAIT P1, [R2+URZ+0x140], R3 ;  /* 0x00014003020075a7 */ /* 0x0002e600080211ff */
[----:B---3--:R-:W-:Y:S05]  /*a3f0*/  @!P1 NANOSLEEP.SYNCS 0x989680 ;  /* 0x009896800000995d */ /* 0x008fea0003900000 */
[----:B------:R-:W3:Y:S02]  /*a400*/  @!P1 SYNCS.PHASECHK.TRANS64 P1, [R2+URZ+0x140], R3 ;  /* 0x00014003020095a7 */ /* 0x000ee400080210ff */
[----:B---3--:R-:W-:Y:S05]  /*a410*/  @!P1 BRA `(.L_x_127) ;  /* 0xfffffffc00ec9947 */ /* 0x008fea000383ffff */
[----:B------:R-:W-:Y:S05]  /*a420*/  BRA `(.L_x_126) ;  /* 0xffffffc400b47947 */ /* 0x000fea000383ffff */
.L_x_129:
[----:B-1----:R1:W4:Y:S02]  /*a430*/  SYNCS.PHASECHK.TRANS64.TRYWAIT P0, [R112+URZ+0x1a0], R0 ;  /* 0x0001a000700075a7 */ /* 0x00232400080011ff */
[----:B----4-:R-:W-:Y:S05]  /*a440*/  @!P0 NANOSLEEP.SYNCS 0x989680 ;  /* 0x009896800000895d */ /* 0x010fea0003900000 */
[----:B------:R-:W4:Y:S02]  /*a450*/  @!P0 SYNCS.PHASECHK.TRANS64 P0, [R112+URZ+0x1a0], R0 ;  /* 0x0001a000700085a7 */ /* 0x000f2400080010ff */
[----:B----4-:R-:W-:Y:S05]  /*a460*/  @!P0 BRA `(.L_x_129) ;  /* 0xfffffffc00f08947 */ /* 0x010fea000383ffff */
[----:B------:R-:W-:Y:S05]  /*a470*/  BRA `(.L_x_128) ;  /* 0xffffffc400dc7947 */ /* 0x000fea000383ffff */
.L_x_138:
[----:B--2---:R2:W4:Y:S02]  /*a480*/  SYNCS.PHASECHK.TRANS64.TRYWAIT P0, [R2+URZ+0x140], R0 ;  /* 0x00014000020075a7 */ /* 0x00452400080011ff */
[----:B----4-:R-:W-:Y:S05]  /*a490*/  @!P0 NANOSLEEP.SYNCS 0x989680 ;  /* 0x009896800000895d */ /* 0x010fea0003900000 */
[----:B------:R-:W4:Y:S02]  /*a4a0*/  @!P0 SYNCS.PHASECHK.TRANS64 P0, [R2+URZ+0x140], R0 ;  /* 0x00014000020085a7 */ /* 0x000f2400080010ff */
[----:B----4-:R-:W-:Y:S05]  /*a4b0*/  @!P0 BRA `(.L_x_138) ;  /* 0xfffffffc00f08947 */ /* 0x010fea000383ffff */
[----:B------:R-:W-:Y:S05]  /*a4c0*/  BRA `(.L_x_137) ;  /* 0xffffffd000cc7947 */ /* 0x000fea000383ffff */
.L_x_147:
[----:B--2---:R2:W4:Y:S02]  /*a4d0*/  SYNCS.PHASECHK.TRANS64.TRYWAIT P0, [R4+URZ+0x140], R5 ;  /* 0x00014005040075a7 */ /* 0x00452400080011ff */
[----:B----4-:R-:W-:Y:S05]  /*a4e0*/  @!P0 NANOSLEEP.SYNCS 0x989680 ;  /* 0x009896800000895d */ /* 0x010fea0003900000 */
[----:B------:R-:W4:Y:S02]  /*a4f0*/  @!P0 SYNCS.PHASECHK.TRANS64 P0, [R4+URZ+0x140], R5 ;  /* 0x00014005040085a7 */ /* 0x000f2400080010ff */
[----:B----4-:R-:W-:Y:S05]  /*a500*/  @!P0 BRA `(.L_x_147) ;  /* 0xfffffffc00f08947 */ /* 0x010fea000383ffff */
[----:B------:R-:W-:Y:S05]  /*a510*/  BRA `(.L_x_146) ;  /* 0xffffffdc00e87947 */ /* 0x000fea000383ffff */
        .weak           $__internal_0_$__cuda_sm10x_tcgen05_guardrail_trap_col_being_dealloced_not_returned_by_alloc
        .type           $__internal_0_$__cuda_sm10x_tcgen05_guardrail_trap_col_being_dealloced_not_returned_by_alloc,@function
        .size           $__internal_0_$__cuda_sm10x_tcgen05_guardrail_trap_col_being_dealloced_not_returned_by_alloc,($__internal_1_$__cuda_sm10x_tcgen05_guardrail_trap_phase_invalid_during_alloc - $__internal_0_$__cuda_sm10x_tcgen05_guardrail_trap_col_being_dealloced_not_returned_by_alloc)
$__internal_0_$__cuda_sm10x_tcgen05_guardrail_trap_col_being_dealloced_not_returned_by_alloc:
[----:B------:R-:W-:Y:S05]  /*a520*/  BPT.TRAP 0x1 ;  /* 0x000000040000795c */ /* 0x000fea0000300000 */
[----:B------:R-:W-:-:S04]  /*a530*/  HFMA2 R3, -RZ, RZ, 0, 0 ;  /* 0x00000000ff037431 */ /* 0x000fc800000001ff */
[----:B------:R-:W-:Y:S05]  /*a540*/  RET.REL.NODEC R2 `(_ZN7cutlass13device_kernelINS_4gemm6kernel13GemmUniversalIN4cute5tupleIJiiiiEEENS1_10collective13CollectiveMmaINS1_35MainloopSm100TmaUmmaWarpSpecializedILi20ELi2ELi4ENS5_IJNS4_1CILi2EEENSA_ILi1EEESC_EEEEENS5_IJNSA_ILi128EEENSA_ILi192EEENSA_ILi32EEEEEENS_10bfloat16_tENS5_IJlSC_lEEESJ_SK_NS4_8TiledMMAINS4_8MMA_AtomIJNS4_26SM100_MMA_F16BF16_2x1SM_SSISJ_SJ_fLi128ELi192ELNS4_4UMMA5MajorE0ELSP_0ELNSO_7ScaleInE0ELSQ_0EEEEEENS4_6LayoutINS5_IJSC_SC_SC_EEENS5_IJNSA_ILi0EEESV_SV_EEEEENS5_IJNS4_10UnderscoreESY_SY_EEEEENS4_18SM100_TMA_2SM_LOADENS4_14ComposedLayoutINS4_7SwizzleILi2ELi4ELi3EEENS4_18smem_ptr_flag_bitsILi16EEENST_INS5_IJNSA_ILi8EEESH_EEENS5_IJSH_SC_EEEEEEEvNS4_8identityES11_S1B_vS1C_EENS_8epilogue10collective18CollectiveEpilogueINS1E_23Sm100TmaWarpSpecializedILi3ELi2ELi32ELb1ELb0EEEJNS5_IJNSA_ILi64EEESG_SH_EEENS5_IJNST_IS1J_SC_EENST_INS5_IJSH_SB_EEENS5_IJSC_NSA_ILi96EEEEEEEEEEESJ_SK_SJ_SK_NS1E_6fusion15FusionCallbacksIS1I_NS1R_17LinearCombinationISJ_fSJ_fLNS_15FloatRoundStyleE2EEES1K_S1Q_JEEENS4_5SM1004TMEM4LOAD26SM100_TMEM_LOAD_32dp32b32xENS4_13SM90_TMA_LOADES1B_NS4_39AutoVectorizingCopyWithAssumedAlignmentILi128EEENS4_14SM90_TMA_STOREES1B_S23_S23_EEEvvEEEEvNT_6ParamsE) ;  /* 0xffffff5802ac7950 */ /* 0x000fea0003c3ffff */
        .weak           $__internal_1_$__cuda_sm10x_tcgen05_guardrail_trap_phase_invalid_during_alloc
        .type           $__internal_1_$__cuda_sm10x_tcgen05_guardrail_trap_phase_invalid_during_alloc,@function
        .size           $__internal_1_$__cuda_sm10x_tcgen05_guardrail_trap_phase_invalid_during_alloc,($__internal_2_$__cuda_sm10x_tcgen05_guardrail_trap_unallocated_columns_being_dealloced - $__internal_1_$__cuda_sm10x_tcgen05_guardrail_trap_phase_invalid_during_alloc)
$__internal_1_$__cuda_sm10x_tcgen05_guardrail_trap_phase_invalid_during_alloc:
[----:B------:R-:W-:Y:S05]  /*a550*/  BPT.TRAP 0x1 ;  /* 0x000000040000795c */ /* 0x000fea0000300000 */
[----:B------:R-:W-:-:S04]  /*a560*/  MOV R3, 0x0 ;  /* 0x0000000000037802 */ /* 0x000fc80000000f00 */
[----:B------:R-:W-:Y:S05]  /*a570*/  RET.REL.NODEC R2 `(_ZN7cutlass13device_kernelINS_4gemm6kernel13GemmUniversalIN4cute5tupleIJiiiiEEENS1_10collective13CollectiveMmaINS1_35MainloopSm100TmaUmmaWarpSpecializedILi20ELi2ELi4ENS5_IJNS4_1CILi2EEENSA_ILi1EEESC_EEEEENS5_IJNSA_ILi128EEENSA_ILi192EEENSA_ILi32EEEEEENS_10bfloat16_tENS5_IJlSC_lEEESJ_SK_NS4_8TiledMMAINS4_8MMA_AtomIJNS4_26SM100_MMA_F16BF16_2x1SM_SSISJ_SJ_fLi128ELi192ELNS4_4UMMA5MajorE0ELSP_0ELNSO_7ScaleInE0ELSQ_0EEEEEENS4_6LayoutINS5_IJSC_SC_SC_EEENS5_IJNSA_ILi0EEESV_SV_EEEEENS5_IJNS4_10UnderscoreESY_SY_EEEEENS4_18SM100_TMA_2SM_LOADENS4_14ComposedLayoutINS4_7SwizzleILi2ELi4ELi3EEENS4_18smem_ptr_flag_bitsILi16EEENST_INS5_IJNSA_ILi8EEESH_EEENS5_IJSH_SC_EEEEEEEvNS4_8identityES11_S1B_vS1C_EENS_8epilogue10collective18CollectiveEpilogueINS1E_23Sm100TmaWarpSpecializedILi3ELi2ELi32ELb1ELb0EEEJNS5_IJNSA_ILi64EEESG_SH_EEENS5_IJNST_IS1J_SC_EENST_INS5_IJSH_SB_EEENS5_IJSC_NSA_ILi96EEEEEEEEEEESJ_SK_SJ_SK_NS1E_6fusion15FusionCallbacksIS1I_NS1R_17LinearCombinationISJ_fSJ_fLNS_15FloatRoundStyleE2EEES1K_S1Q_JEEENS4_5SM1004TMEM4LOAD26SM100_TMEM_LOAD_32dp32b32xENS4_13SM90_TMA_LOADES1B_NS4_39AutoVectorizingCopyWithAssumedAlignmentILi128EEENS4_14SM90_TMA_STOREES1B_S23_S23_EEEvvEEEEvNT_6ParamsE) ;  /* 0xffffff5802a07950 */ /* 0x000fea0003c3ffff */
        .weak           $__internal_2_$__cuda_sm10x_tcgen05_guardrail_trap_unallocated_columns_being_dealloced
        .type           $__internal_2_$__cuda_sm10x_tcgen05_guardrail_trap_unallocated_columns_being_dealloced,@function
        .size           $__internal_2_$__cuda_sm10x_tcgen05_guardrail_trap_unallocated_columns_being_dealloced,(.L_x_233 - $__internal_2_$__cuda_sm10x_tcgen05_guardrail_trap_unallocated_columns_being_dealloced)
$__internal_2_$__cuda_sm10x_tcgen05_guardrail_trap_unallocated_columns_being_dealloced:
[----:B------:R-:W-:Y:S05]  /*a580*/  BPT.TRAP 0x1 ;  /* 0x000000040000795c */ /* 0x000fea0000300000 */
[----:B------:R-:W-:-:S04]  /*a590*/  HFMA2 R3, -RZ, RZ, 0, 0 ;  /* 0x00000000ff037431 */ /* 0x000fc800000001ff */
[----:B------:R-:W-:Y:S05]  /*a5a0*/  RET.REL.NODEC R2 `(_ZN7cutlass13device_kernelINS_4gemm6kernel13GemmUniversalIN4cute5tupleIJiiiiEEENS1_10collective13CollectiveMmaINS1_35MainloopSm100TmaUmmaWarpSpecializedILi20ELi2ELi4ENS5_IJNS4_1CILi2EEENSA_ILi1EEESC_EEEEENS5_IJNSA_ILi128EEENSA_ILi192EEENSA_ILi32EEEEEENS_10bfloat16_tENS5_IJlSC_lEEESJ_SK_NS4_8TiledMMAINS4_8MMA_AtomIJNS4_26SM100_MMA_F16BF16_2x1SM_SSISJ_SJ_fLi128ELi192ELNS4_4UMMA5MajorE0ELSP_0ELNSO_7ScaleInE0ELSQ_0EEEEEENS4_6LayoutINS5_IJSC_SC_SC_EEENS5_IJNSA_ILi0EEESV_SV_EEEEENS5_IJNS4_10UnderscoreESY_SY_EEEEENS4_18SM100_TMA_2SM_LOADENS4_14ComposedLayoutINS4_7SwizzleILi2ELi4ELi3EEENS4_18smem_ptr_flag_bitsILi16EEENST_INS5_IJNSA_ILi8EEESH_EEENS5_IJSH_SC_EEEEEEEvNS4_8identityES11_S1B_vS1C_EENS_8epilogue10collective18CollectiveEpilogueINS1E_23Sm100TmaWarpSpecializedILi3ELi2ELi32ELb1ELb0EEEJNS5_IJNSA_ILi64EEESG_SH_EEENS5_IJNST_IS1J_SC_EENST_INS5_IJSH_SB_EEENS5_IJSC_NSA_ILi96EEEEEEEEEEESJ_SK_SJ_SK_NS1E_6fusion15FusionCallbacksIS1I_NS1R_17LinearCombinationISJ_fSJ_fLNS_15FloatRoundStyleE2EEES1K_S1Q_JEEENS4_5SM1004TMEM4LOAD26SM100_TMEM_LOAD_32dp32b32xENS4_13SM90_TMA_LOADES1B_NS4_39AutoVectorizingCopyWithAssumedAlignmentILi128EEENS4_14SM90_TMA_STOREES1B_S23_S23_EEEvvEEEEvNT_6ParamsE) ;  /* 0xffffff5802947950 */ /* 0x000fea0003c3ffff */
.L_x_232:
[----:B------:R-:W-:-:S00]  /*a5b0*/  BRA `(.L_x_232) ;  /* 0xfffffffc00fc7947 */ /* 0x000fc0000383ffff */
[----:B------:R-:W-:-:S00]  /*a5c0*/  NOP ;  /* 0x0000000000007918 */ /* 0x000fc00000000000 */
        /* <DEDUP_REMOVED lines=11> */
.L_x_233:


//--------------------- .nv.global.init           --------------------------
	.section	.nv.global.init,"aw",@progbits
.nv.global.init:
	.type		$str$27,@object
	.size		$str$27,($str$28 - $str$27)
$str$27:
        /*0000*/ 	.byte	0x28, 0x61, 0x64, 0x64, 0x72, 0x65, 0x73, 0x73, 0x20, 0x26, 0x20, 0x6d, 0x61, 0x73, 0x6b, 0x29
        /*0010*/ 	.byte	0x20, 0x3d, 0x3d, 0x20, 0x30, 0x00
	.type		$str$28,@object
	.size		$str$28,($str$26 - $str$28)
$str$28:
        /*0016*/ 	.byte	0x2f, 0x74, 0x6d, 0x70, 0x2f, 0x63, 0x75, 0x74, 0x6c, 0x61, 0x73, 0x73, 0x5f, 0x73, 0x77, 0x65
        /*0026*/ 	.byte	0x65, 0x70, 0x5f, 0x73, 0x72, 0x63, 0x2f, 0x69, 0x6e, 0x63, 0x6c, 0x75, 0x64, 0x65, 0x2f, 0x63
        /*0036*/ 	.byte	0x75, 0x74, 0x65, 0x2f, 0x70, 0x6f, 0x69, 0x6e, 0x74, 0x65, 0x72, 0x5f, 0x66, 0x6c, 0x61, 0x67
        /*0046*/ 	.byte	0x67, 0x65, 0x64, 0x2e, 0x68, 0x70, 0x70, 0x00
	.type		$str$26,@object
	.size		$str$26,($str$25 - $str$26)
$str$26:
        /*004e*/ 	.byte	0x2f, 0x74, 0x6d, 0x70, 0x2f, 0x63, 0x75, 0x74, 0x6c, 0x61, 0x73, 0x73, 0x5f, 0x73, 0x77, 0x65
        /*005e*/ 	.byte	0x65, 0x70, 0x5f, 0x73, 0x72, 0x63, 0x2f, 0x69, 0x6e, 0x63, 0x6c, 0x75, 0x64, 0x65, 0x2f, 0x63
        /*006e*/ 	.byte	0x75, 0x74, 0x65, 0x2f, 0x61, 0x74, 0x6f, 0x6d, 0x2f, 0x63, 0x6f, 0x70, 0x79, 0x5f, 0x74, 0x72
        /*007e*/ 	.byte	0x61, 0x69, 0x74, 0x73, 0x5f, 0x73, 0x6d, 0x31, 0x30, 0x30, 0x2e, 0x68, 0x70, 0x70, 0x00
	.type		$str$25,@object
	.size		$str$25,(__unnamed_1 - $str$25)
$str$25:
        /*008d*/ 	.byte	0x28, 0x28, 0x75, 0x69, 0x6e, 0x74, 0x33, 0x32, 0x5f, 0x74, 0x28, 0x74, 0x68, 0x72, 0x65, 0x61
        /*009d*/ 	.byte	0x64, 0x49, 0x64, 0x78, 0x2e, 0x78, 0x29, 0x20, 0x2f, 0x20, 0x33, 0x32, 0x29, 0x20, 0x25, 0x20
        /*00ad*/ 	.byte	0x34, 0x29, 0x20, 0x3d, 0x3d, 0x20, 0x28, 0x28, 0x28, 0x74, 0x6d, 0x65, 0x6d, 0x5f, 0x61, 0x64
        /*00bd*/ 	.byte	0x64, 0x72, 0x20, 0x3e, 0x3e, 0x20, 0x31, 0x36, 0x29, 0x20, 0x2f, 0x20, 0x33, 0x32, 0x29, 0x20
        /*00cd*/ 	.byte	0x25, 0x20, 0x34, 0x29, 0x00
	.type		__unnamed_1,@object
	.size		__unnamed_1,(__unnamed_2 - __unnamed_1)
__unnamed_1:
        /*00d2*/ 	.byte	0x61, 0x75, 0x74, 0x6f, 0x20, 0x63, 0x75, 0x74, 0x65, 0x3a, 0x3a, 0x61, 0x73, 0x5f, 0x70, 0x6f
        /* <DEDUP_REMOVED lines=24> */
        /*0262*/ 	.byte	0x43, 0x3c, 0x34, 0x30, 0x39, 0x36, 0x3e, 0x3e, 0x3e, 0x3e, 0x5d, 0x00
	.type		__unnamed_2,@object
	.size		__unnamed_2,(.L_2 - __unnamed_2)
__unnamed_2:
        /* <DEDUP_REMOVED lines=42> */
        /*050e*/ 	.byte	0x3e, 0x3e, 0x5d, 0x00
.L_2:


//--------------------- .nv.shared._ZN7cutlass13device_kernelINS_4gemm6kernel13GemmUniversalIN4cute5tupleIJiiiiEEENS1_10collective13CollectiveMmaINS1_35MainloopSm100TmaUmmaWarpSpecializedILi20ELi2ELi4ENS5_IJNS4_1CILi2EEENSA_ILi1EEESC_EEEEENS5_IJNSA_ILi128EEENSA_ILi192EEENSA_ILi32EEEEEENS_10bfloat16_tENS5_IJlSC_lEEESJ_SK_NS4_8TiledMMAINS4_8MMA_AtomIJNS4_26SM100_MMA_F16BF16_2x1SM_SSISJ_SJ_fLi128ELi192ELNS4_4UMMA5MajorE0ELSP_0ELNSO_7ScaleInE0ELSQ_0EEEEEENS4_6LayoutINS5_IJSC_SC_SC_EEENS5_IJNSA_ILi0EEESV_SV_EEEEENS5_IJNS4_10UnderscoreESY_SY_EEEEENS4_18SM100_TMA_2SM_LOADENS4_14ComposedLayoutINS4_7SwizzleILi2ELi4ELi3EEENS4_18smem_ptr_flag_bitsILi16EEENST_INS5_IJNSA_ILi8EEESH_EEENS5_IJSH_SC_EEEEEEEvNS4_8identityES11_S1B_vS1C_EENS_8epilogue10collective18CollectiveEpilogueINS1E_23Sm100TmaWarpSpecializedILi3ELi2ELi32ELb1ELb0EEEJNS5_IJNSA_ILi64EEESG_SH_EEENS5_IJNST_IS1J_SC_EENST_INS5_IJSH_SB_EEENS5_IJSC_NSA_ILi96EEEEEEEEEEESJ_SK_SJ_SK_NS1E_6fusion15FusionCallbacksIS1I_NS1R_17LinearCombinationISJ_fSJ_fLNS_15FloatRoundStyleE2EEES1K_S1Q_JEEENS4_5SM1004TMEM4LOAD26SM100_TMEM_LOAD_32dp32b32xENS4_13SM90_TMA_LOADES1B_NS4_39AutoVectorizingCopyWithAssumedAlignmentILi128EEENS4_14SM90_TMA_STOREES1B_S23_S23_EEEvvEEEEvNT_6ParamsE --------------------------
	.section	.nv.shared._ZN7cutlass13device_kernelINS_4gemm6kernel13GemmUniversalIN4cute5tupleIJiiiiEEENS1_10collective13CollectiveMmaINS1_35MainloopSm100TmaUmmaWarpSpecializedILi20ELi2ELi4ENS5_IJNS4_1CILi2EEENSA_ILi1EEESC_EEEEENS5_IJNSA_ILi128EEENSA_ILi192EEENSA_ILi32EEEEEENS_10bfloat16_tENS5_IJlSC_lEEESJ_SK_NS4_8TiledMMAINS4_8MMA_AtomIJNS4_26SM100_MMA_F16BF16_2x1SM_SSISJ_SJ_fLi128ELi192ELNS4_4UMMA5MajorE0ELSP_0ELNSO_7ScaleInE0ELSQ_0EEEEEENS4_6LayoutINS5_IJSC_SC_SC_EEENS5_IJNSA_ILi0EEESV_SV_EEEEENS5_IJNS4_10UnderscoreESY_SY_EEEEENS4_18SM100_TMA_2SM_LOADENS4_14ComposedLayoutINS4_7SwizzleILi2ELi4ELi3EEENS4_18smem_ptr_flag_bitsILi16EEENST_INS5_IJNSA_ILi8EEESH_EEENS5_IJSH_SC_EEEEEEEvNS4_8identityES11_S1B_vS1C_EENS_8epilogue10collective18CollectiveEpilogueINS1E_23Sm100TmaWarpSpecializedILi3ELi2ELi32ELb1ELb0EEEJNS5_IJNSA_ILi64EEESG_SH_EEENS5_IJNST_IS1J_SC_EENST_INS5_IJSH_SB_EEENS5_IJSC_NSA_ILi96EEEEEEEEEEESJ_SK_SJ_SK_NS1E_6fusion15FusionCallbacksIS1I_NS1R_17LinearCombinationISJ_fSJ_fLNS_15FloatRoundStyleE2EEES1K_S1Q_JEEENS4_5SM1004TMEM4LOAD26SM100_TMEM_LOAD_32dp32b32xENS4_13SM90_TMA_LOADES1B_NS4_39AutoVectorizingCopyWithAssumedAlignmentILi128EEENS4_14SM90_TMA_STOREES1B_S23_S23_EEEvvEEEEvNT_6ParamsE,"aw",@nobits
	.sectionflags	@""
	.align	16
	.zero		1024


//--------------------- .nv.shared.reserved.0     --------------------------
	.section	.nv.shared.reserved.0,"aw",@nobits
	.weak		__nv_reservedSMEM_offset_0_alias
	.size		__nv_reservedSMEM_offset_0_alias, 0, 64
	.other		__nv_reservedSMEM_offset_0_alias,@"STO_CUDA_RESERVED_SHARED STV_DEFAULT"
__nv_reservedSMEM_offset_0_alias:
	.zero		0
.nv.shared.reserved.0:
	.zero		64
	.weak		__nv_reservedSMEM_tcgen05_partition
	.type		__nv_reservedSMEM_tcgen05_partition,@object
	.size		__nv_reservedSMEM_tcgen05_partition,(.L_0 - __nv_reservedSMEM_tcgen05_partition)
__nv_reservedSMEM_tcgen05_partition:
	.zero		32
.L_0:


//--------------------- .nv.global                --------------------------
	.section	.nv.global,"aw",@nobits
.nv.global:
	.type		_ZN39_INTERNAL_235d174d_4_k_cu_4c06f2a7_50944cute1_E,@object
	.size		_ZN39_INTERNAL_235d174d_4_k_cu_4c06f2a7_50944cute1_E,(_ZN39_INTERNAL_235d174d_4_k_cu_4c06f2a7_50944cuda3std3__45__cpo6cbeginE - _ZN39_INTERNAL_235d174d_4_k_cu_4c06f2a7_50944cute1_E)
_ZN39_INTERNAL_235d174d_4_k_cu_4c06f2a7_50944cute1_E:
	.zero		1
	.type		_ZN39_INTERNAL_235d174d_4_k_cu_4c06f2a7_50944cuda3std3__45__cpo6cbeginE,@object
	.size		_ZN39_INTERNAL_235d174d_4_k_cu_4c06f2a7_50944cuda3std3__45__cpo6cbeginE,(_ZN39_INTERNAL_235d174d_4_k_cu_4c06f2a7_50944cuda3std3__48in_placeE - _ZN39_INTERNAL_235d174d_4_k_cu_4c06f2a7_50944cuda3std3__45__cpo6cbeginE)
_ZN39_INTERNAL_235d174d_4_k_cu_4c06f2a7_50944cuda3std3__45__cpo6cbeginE:
	.zero		1
	.type		_ZN39_INTERNAL_235d174d_4_k_cu_4c06f2a7_50944cuda3std3__48in_placeE,@object
	.size		_ZN39_INTERNAL_235d174d_4_k_cu_4c06f2a7_50944cuda3std3__48in_placeE,(_ZN39_INTERNAL_235d174d_4_k_cu_4c06f2a7_50944cuda3std6ranges3__45__cpo9iter_moveE - _ZN39_INTERNAL_235d174d_4_k_cu_4c06f2a7_50944cuda3std3__48in_placeE)
_ZN39_INTERNAL_235d174d_4_k_cu_4c06f2a7_50944cuda3std3__48in_placeE:
	.zero		1
	.type		_ZN39_INTERNAL_235d174d_4_k_cu_4c06f2a7_50944cuda3std6ranges3__45__cpo9iter_moveE,@object
	.size		_ZN39_INTERNAL_235d174d_4_k_cu_4c06f2a7_50944cuda3std6ranges3__45__cpo9iter_moveE,(_ZN39_INTERNAL_235d174d_4_k_cu_4c06f2a7_50944cuda3std3__45__cpo5beginE - _ZN39_INTERNAL_235d174d_4_k_cu_4c06f2a7_50944cuda3std6ranges3__45__cpo9iter_moveE)
_ZN39_INTERNAL_235d174d_4_k_cu_4c06f2a7_50944cuda3std6ranges3__45__cpo9iter_moveE:
	.zero		1
	.type		_ZN39_INTERNAL_235d174d_4_k_cu_4c06f2a7_50944cuda3std3__45__cpo5beginE,@object
	.size		_ZN39_INTERNAL_235d174d_4_k_cu_4c06f2a7_50944cuda3std3__45__cpo5beginE,(_ZN39_INTERNAL_235d174d_4_k_cu_4c06f2a7_50944cuda3std3__441_GLOBAL__N__235d174d_4_k_cu_4c06f2a7_50946ignoreE - _ZN39_INTERNAL_235d174d_4_k_cu_4c06f2a7_50944cuda3std3__45__cpo5beginE)
_ZN39_INTERNAL_235d174d_4_k_cu_4c06f2a7_50944cuda3std3__45__cpo5beginE:
	.zero		1
	.type		_ZN39_INTERNAL_235d174d_4_k_cu_4c06f2a7_50944cuda3std3__441_GLOBAL__N__235d174d_4_k_cu_4c06f2a7_50946ignoreE,@object
	.size		_ZN39_INTERNAL_235d174d_4_k_cu_4c06f2a7_50944cuda3std3__441_GLOBAL__N__235d174d_4_k_cu_4c06f2a7_50946ignoreE,(_ZN39_INTERNAL_235d174d_4_k_cu_4c06f2a7_50944cute7productE - _ZN39_INTERNAL_235d174d_4_k_cu_4c06f2a7_50944cuda3std3__441_GLOBAL__N__235d174d_4_k_cu_4c06f2a7_50946ignoreE)
_ZN39_INTERNAL_235d174d_4_k_cu_4c06f2a7_50944cuda3std3__441_GLOBAL__N__235d174d_4_k_cu_4c06f2a7_50946ignoreE:
	.zero		1
	.type		_ZN39_INTERNAL_235d174d_4_k_cu_4c06f2a7_50944cute7productE,@object
	.size		_ZN39_INTERNAL_235d174d_4_k_cu_4c06f2a7_50944cute7productE,(_ZN39_INTERNAL_235d174d_4_k_cu_4c06f2a7_50944cuda3std3__45__cpo3endE - _ZN39_INTERNAL_235d174d_4_k_cu_4c06f2a7_50944cute7productE)
_ZN39_INTERNAL_235d174d_4_k_cu_4c06f2a7_50944cute7productE:
	.zero		1
	.type		_ZN39_INTERNAL_235d174d_4_k_cu_4c06f2a7_50944cuda3std3__45__cpo3endE,@object
	.size		_ZN39_INTERNAL_235d174d_4_k_cu_4c06f2a7_50944cuda3std3__45__cpo3endE,(_ZN39_INTERNAL_235d174d_4_k_cu_4c06f2a7_50944cuda3std3__419piecewise_constructE - _ZN39_INTERNAL_235d174d_4_k_cu_4c06f2a7_50944cuda3std3__45__cpo3endE)
_ZN39_INTERNAL_235d174d_4_k_cu_4c06f2a7_50944cuda3std3__45__cpo3endE:
	.zero		1
	.type		_ZN39_INTERNAL_235d174d_4_k_cu_4c06f2a7_50944cuda3std3__419piecewise_constructE,@object
	.size		_ZN39_INTERNAL_235d174d_4_k_cu_4c06f2a7_50944cuda3std3__419piecewise_constructE,(_ZN39_INTERNAL_235d174d_4_k_cu_4c06f2a7_50944cuda3std3__45__cpo4cendE - _ZN39_INTERNAL_235d174d_4_k_cu_4c06f2a7_50944cuda3std3__419piecewise_constructE)
_ZN39_INTERNAL_235d174d_4_k_cu_4c06f2a7_50944cuda3std3__419piecewise_constructE:
	.zero		1
	.type		_ZN39_INTERNAL_235d174d_4_k_cu_4c06f2a7_50944cuda3std3__45__cpo4cendE,@object
	.size		_ZN39_INTERNAL_235d174d_4_k_cu_4c06f2a7_50944cuda3std3__45__cpo4cendE,(_ZN39_INTERNAL_235d174d_4_k_cu_4c06f2a7_50944cuda3std6ranges3__45__cpo4swapE - _ZN39_INTERNAL_235d174d_4_k_cu_4c06f2a7_50944cuda3std3__45__cpo4cendE)
_ZN39_INTERNAL_235d174d_4_k_cu_4c06f2a7_50944cuda3std3__45__cpo4cendE:
	.zero		1
	.type		_ZN39_INTERNAL_235d174d_4_k_cu_4c06f2a7_50944cuda3std6ranges3__45__cpo4swapE,@object
	.size		_ZN39_INTERNAL_235d174d_4_k_cu_4c06f2a7_50944cuda3std6ranges3__45__cpo4swapE,(.L_10 - _ZN39_INTERNAL_235d174d_4_k_cu_4c06f2a7_50944cuda3std6ranges3__45__cpo4swapE)
_ZN39_INTERNAL_235d174d_4_k_cu_4c06f2a7_50944cuda3std6ranges3__45__cpo4swapE:
	.zero		1
.L_10:


//--------------------- .nv.constant0._ZN7cutlass13device_kernelINS_4gemm6kernel13GemmUniversalIN4cute5tupleIJiiiiEEENS1_10collective13CollectiveMmaINS1_35MainloopSm100TmaUmmaWarpSpecializedILi20ELi2ELi4ENS5_IJNS4_1CILi2EEENSA_ILi1EEESC_EEEEENS5_IJNSA_ILi128EEENSA_ILi192EEENSA_ILi32EEEEEENS_10bfloat16_tENS5_IJlSC_lEEESJ_SK_NS4_8TiledMMAINS4_8MMA_AtomIJNS4_26SM100_MMA_F16BF16_2x1SM_SSISJ_SJ_fLi128ELi192ELNS4_4UMMA5MajorE0ELSP_0ELNSO_7ScaleInE0ELSQ_0EEEEEENS4_6LayoutINS5_IJSC_SC_SC_EEENS5_IJNSA_ILi0EEESV_SV_EEEEENS5_IJNS4_10UnderscoreESY_SY_EEEEENS4_18SM100_TMA_2SM_LOADENS4_14ComposedLayoutINS4_7SwizzleILi2ELi4ELi3EEENS4_18smem_ptr_flag_bitsILi16EEENST_INS5_IJNSA_ILi8EEESH_EEENS5_IJSH_SC_EEEEEEEvNS4_8identityES11_S1B_vS1C_EENS_8epilogue10collective18CollectiveEpilogueINS1E_23Sm100TmaWarpSpecializedILi3ELi2ELi32ELb1ELb0EEEJNS5_IJNSA_ILi64EEESG_SH_EEENS5_IJNST_IS1J_SC_EENST_INS5_IJSH_SB_EEENS5_IJSC_NSA_ILi96EEEEEEEEEEESJ_SK_SJ_SK_NS1E_6fusion15FusionCallbacksIS1I_NS1R_17LinearCombinationISJ_fSJ_fLNS_15FloatRoundStyleE2EEES1K_S1Q_JEEENS4_5SM1004TMEM4LOAD26SM100_TMEM_LOAD_32dp32b32xENS4_13SM90_TMA_LOADES1B_NS4_39AutoVectorizingCopyWithAssumedAlignmentILi128EEENS4_14SM90_TMA_STOREES1B_S23_S23_EEEvvEEEEvNT_6ParamsE --------------------------
	.section	.nv.constant0._ZN7cutlass13device_kernelINS_4gemm6kernel13GemmUniversalIN4cute5tupleIJiiiiEEENS1_10collective13CollectiveMmaINS1_35MainloopSm100TmaUmmaWarpSpecializedILi20ELi2ELi4ENS5_IJNS4_1CILi2EEENSA_ILi1EEESC_EEEEENS5_IJNSA_ILi128EEENSA_ILi192EEENSA_ILi32EEEEEENS_10bfloat16_tENS5_IJlSC_lEEESJ_SK_NS4_8TiledMMAINS4_8MMA_AtomIJNS4_26SM100_MMA_F16BF16_2x1SM_SSISJ_SJ_fLi128ELi192ELNS4_4UMMA5MajorE0ELSP_0ELNSO_7ScaleInE0ELSQ_0EEEEEENS4_6LayoutINS5_IJSC_SC_SC_EEENS5_IJNSA_ILi0EEESV_SV_EEEEENS5_IJNS4_10UnderscoreESY_SY_EEEEENS4_18SM100_TMA_2SM_LOADENS4_14ComposedLayoutINS4_7SwizzleILi2ELi4ELi3EEENS4_18smem_ptr_flag_bitsILi16EEENST_INS5_IJNSA_ILi8EEESH_EEENS5_IJSH_SC_EEEEEEEvNS4_8identityES11_S1B_vS1C_EENS_8epilogue10collective18CollectiveEpilogueINS1E_23Sm100TmaWarpSpecializedILi3ELi2ELi32ELb1ELb0EEEJNS5_IJNSA_ILi64EEESG_SH_EEENS5_IJNST_IS1J_SC_EENST_INS5_IJSH_SB_EEENS5_IJSC_NSA_ILi96EEEEEEEEEEESJ_SK_SJ_SK_NS1E_6fusion15FusionCallbacksIS1I_NS1R_17LinearCombinationISJ_fSJ_fLNS_15FloatRoundStyleE2EEES1K_S1Q_JEEENS4_5SM1004TMEM4LOAD26SM100_TMEM_LOAD_32dp32b32xENS4_13SM90_TMA_LOADES1B_NS4_39AutoVectorizingCopyWithAssumedAlignmentILi128EEENS4_14SM90_TMA_STOREES1B_S23_S23_EEEvvEEEEvNT_6ParamsE,"a",@progbits
	.sectionflags	@""
	.align	4
.nv.constant0._ZN7cutlass13device_kernelINS_4gemm6kernel13GemmUniversalIN4cute5tupleIJiiiiEEENS1_10collective13CollectiveMmaINS1_35MainloopSm100TmaUmmaWarpSpecializedILi20ELi2ELi4ENS5_IJNS4_1CILi2EEENSA_ILi1EEESC_EEEEENS5_IJNSA_ILi128EEENSA_ILi192EEENSA_ILi32EEEEEENS_10bfloat16_tENS5_IJlSC_lEEESJ_SK_NS4_8TiledMMAINS4_8MMA_AtomIJNS4_26SM100_MMA_F16BF16_2x1SM_SSISJ_SJ_fLi128ELi192ELNS4_4UMMA5MajorE0ELSP_0ELNSO_7ScaleInE0ELSQ_0EEEEEENS4_6LayoutINS5_IJSC_SC_SC_EEENS5_IJNSA_ILi0EEESV_SV_EEEEENS5_IJNS4_10UnderscoreESY_SY_EEEEENS4_18SM100_TMA_2SM_LOADENS4_14ComposedLayoutINS4_7SwizzleILi2ELi4ELi3EEENS4_18smem_ptr_flag_bitsILi16EEENST_INS5_IJNSA_ILi8EEESH_EEENS5_IJSH_SC_EEEEEEEvNS4_8identityES11_S1B_vS1C_EENS_8epilogue10collective18CollectiveEpilogueINS1E_23Sm100TmaWarpSpecializedILi3ELi2ELi32ELb1ELb0EEEJNS5_IJNSA_ILi64EEESG_SH_EEENS5_IJNST_IS1J_SC_EENST_INS5_IJSH_SB_EEENS5_IJSC_NSA_ILi96EEEEEEEEEEESJ_SK_SJ_SK_NS1E_6fusion15FusionCallbacksIS1I_NS1R_17LinearCombinationISJ_fSJ_fLNS_15FloatRoundStyleE2EEES1K_S1Q_JEEENS4_5SM1004TMEM4LOAD26SM100_TMEM_LOAD_32dp32b32xENS4_13SM90_TMA_LOADES1B_NS4_39AutoVectorizingCopyWithAssumedAlignmentILi128EEENS4_14SM90_TMA_STOREES1B_S23_S23_EEEvvEEEEvNT_6ParamsE:
	.zero		2944


//--------------------- SYMBOLS --------------------------

	.type		.nv.reservedSmem.offset0,@object
	.size		.nv.reservedSmem.offset0,0x4
	.type		.nv.reservedSmem.cap,@object
	.size		.nv.reservedSmem.cap,0x4
	.type		__assertfail,@function
